// auto-generated by cutlass_sweep.gemm — config: {"arch": "sm_90", "cluster_m": 1, "cluster_n": 1, "dtype": "fp32", "dtype_b": "fp32", "layout": "tn", "stages": 0, "tile_k": 32, "tile_m": 128, "tile_n": 128}
#include "cutlass/cutlass.h"
#include "cutlass/gemm/collective/collective_builder.hpp"
#include "cutlass/gemm/device/gemm_universal_adapter.h"
#include "cutlass/gemm/kernel/gemm_universal.hpp"
#include "cutlass/epilogue/collective/collective_builder.hpp"

using ElemA = float;
using ElemB = float;
using ElemCD = float;
using Acc  = float;
using TileShape    = cute::Shape<cute::_128, cute::_128, cute::_32>;
using ClusterShape = cute::Shape<cute::_1, cute::_1, cute::_1>;

using CollectiveEpilogue = typename cutlass::epilogue::collective::CollectiveBuilder<
    cutlass::arch::Sm90, cutlass::arch::OpClassTensorOp,
    TileShape, ClusterShape,
    cutlass::epilogue::collective::EpilogueTileAuto,
    Acc, Acc,
    ElemCD, cutlass::layout::RowMajor, 128 / cutlass::sizeof_bits<ElemCD>::value,
    ElemCD, cutlass::layout::RowMajor, 128 / cutlass::sizeof_bits<ElemCD>::value,
    cutlass::epilogue::collective::EpilogueScheduleAuto
  >::CollectiveOp;

using CollectiveMainloop = typename cutlass::gemm::collective::CollectiveBuilder<
    cutlass::arch::Sm90, cutlass::arch::OpClassTensorOp,
    ElemA, cutlass::layout::ColumnMajor, 128 / cutlass::sizeof_bits<ElemA>::value,
    ElemB, cutlass::layout::RowMajor, 128 / cutlass::sizeof_bits<ElemB>::value,
    Acc,
    TileShape, ClusterShape,
    cutlass::gemm::collective::StageCountAutoCarveout<static_cast<int>(sizeof(typename CollectiveEpilogue::SharedStorage))>,
    cutlass::gemm::collective::KernelScheduleAuto
  >::CollectiveOp;

using GemmKernel = cutlass::gemm::kernel::GemmUniversal<
    cute::Shape<int,int,int,int>,
    CollectiveMainloop,
    CollectiveEpilogue
>;
using Gemm = cutlass::gemm::device::GemmUniversalAdapter<GemmKernel>;

// Force the device kernel symbol into the cubin without needing a host main.
auto* _anchor = &cutlass::device_kernel<GemmKernel>;


// ===== COMPILED SASS (sm_90a) =====

	.target	sm_90a

	.elftype	@"ET_EXEC"


//--------------------- .note.nv.tkinfo           --------------------------
	.section	.note.nv.tkinfo,"",@"SHT_NOTE"
	.sectionflags	@"SHF_NOTE_NV_TKINFO"
	.tkinfo
        /*0018*/ 	.word	0x00000002
        /*0030*/ 	.string	""
        /*0030*/ 	.string	"ptxas"
        /*0030*/ 	.string	"Cuda compilation tools, release 13.0, V13.0.88"
        /*0030*/ 	.string	"Build cuda_13.0.r13.0/compiler.36424714_0"
        /*0030*/ 	.string	"-arch sm_90a -m 64 "



//--------------------- .note.nv.cuinfo           --------------------------
	.section	.note.nv.cuinfo,"",@"SHT_NOTE"
	.sectionflags	@"SHF_NOTE_NV_CUINFO"
        /*0018*/ 	.short	0x0002
        /*001a*/ 	.short	0x005a
        /*001c*/ 	.short	0x0082
	.zero		2


//--------------------- .nv.info                  --------------------------
	.section	.nv.info,"",@"SHT_CUDA_INFO"
	.align	4


	//----- nvinfo : EIATTR_REGCOUNT
	.align		4
        /*0000*/ 	.byte	0x04, 0x2f
        /*0002*/ 	.short	(.L_16 - .L_15)
	.align		4
.L_15:
        /*0004*/ 	.word	index@(_ZN7cutlass13device_kernelINS_4gemm6kernel13GemmUniversalIN4cute5tupleIJiiiiEEENS1_10collective13CollectiveMmaINS1_39MainloopSm90TmaGmmaRmemAWarpSpecializedILi7ENS5_IJNS4_1CILi1EEESB_SB_EEENS1_35KernelTmaWarpSpecializedCooperativeEEENS5_IJNSA_ILi128EEESF_NSA_ILi32EEEEEEfNS5_IJSB_llEEEfSI_NS4_8TiledMMAINS4_8MMA_AtomIJNS4_4SM904GMMA30MMA_64x128x8_F32TF32TF32_RS_TNILNSM_7ScaleInE1ELSO_1EEEEEENS4_6LayoutINS5_IJNSA_ILi2EEESB_SB_EEENS5_IJSB_NSA_ILi0EEESU_EEEEENS5_IJNS4_10UnderscoreESX_SX_EEEEENS4_13SM90_TMA_LOADENS4_14ComposedLayoutINS4_7SwizzleILi1ELi4ELi3EEENS4_18smem_ptr_flag_bitsILi32EEENSR_INS5_IJNSA_ILi8EEES16_EEENS5_IJSB_S16_EEEEEEENS4_9Copy_AtomIJNS4_39AutoVectorizingCopyWithAssumedAlignmentILi128EEEfEEENS4_8identityES10_S1A_vS1F_EENS_8epilogue10collective6detail29Sm90TmaWarpSpecializedAdapterINS1I_15DefaultEpilogueIfNS5_IJlSB_lEEES1M_NS1H_6thread17LinearCombinationIfLi1EffLNS1N_9ScaleType4KindE0ELNS_15FloatRoundStyleE2EfEENS1_15EpilogueDefaultEEEEEvvEEEEvNT_6ParamsE)
        /*0008*/ 	.word	0x000000a8


	//----- nvinfo : EIATTR_FRAME_SIZE
	.align		4
.L_16:
        /*000c*/ 	.byte	0x04, 0x11
        /*000e*/ 	.short	(.L_18 - .L_17)
	.align		4
.L_17:
        /*0010*/ 	.word	index@(_ZN7cutlass13device_kernelINS_4gemm6kernel13GemmUniversalIN4cute5tupleIJiiiiEEENS1_10collective13CollectiveMmaINS1_39MainloopSm90TmaGmmaRmemAWarpSpecializedILi7ENS5_IJNS4_1CILi1EEESB_SB_EEENS1_35KernelTmaWarpSpecializedCooperativeEEENS5_IJNSA_ILi128EEESF_NSA_ILi32EEEEEEfNS5_IJSB_llEEEfSI_NS4_8TiledMMAINS4_8MMA_AtomIJNS4_4SM904GMMA30MMA_64x128x8_F32TF32TF32_RS_TNILNSM_7ScaleInE1ELSO_1EEEEEENS4_6LayoutINS5_IJNSA_ILi2EEESB_SB_EEENS5_IJSB_NSA_ILi0EEESU_EEEEENS5_IJNS4_10UnderscoreESX_SX_EEEEENS4_13SM90_TMA_LOADENS4_14ComposedLayoutINS4_7SwizzleILi1ELi4ELi3EEENS4_18smem_ptr_flag_bitsILi32EEENSR_INS5_IJNSA_ILi8EEES16_EEENS5_IJSB_S16_EEEEEEENS4_9Copy_AtomIJNS4_39AutoVectorizingCopyWithAssumedAlignmentILi128EEEfEEENS4_8identityES10_S1A_vS1F_EENS_8epilogue10collective6detail29Sm90TmaWarpSpecializedAdapterINS1I_15DefaultEpilogueIfNS5_IJlSB_lEEES1M_NS1H_6thread17LinearCombinationIfLi1EffLNS1N_9ScaleType4KindE0ELNS_15FloatRoundStyleE2EfEENS1_15EpilogueDefaultEEEEEvvEEEEvNT_6ParamsE)
        /*0014*/ 	.word	0x00000040


	//----- nvinfo : EIATTR_MIN_STACK_SIZE
	.align		4
.L_18:
        /*0018*/ 	.byte	0x04, 0x12
        /*001a*/ 	.short	(.L_20 - .L_19)
	.align		4
.L_19:
        /*001c*/ 	.word	index@(_ZN7cutlass13device_kernelINS_4gemm6kernel13GemmUniversalIN4cute5tupleIJiiiiEEENS1_10collective13CollectiveMmaINS1_39MainloopSm90TmaGmmaRmemAWarpSpecializedILi7ENS5_IJNS4_1CILi1EEESB_SB_EEENS1_35KernelTmaWarpSpecializedCooperativeEEENS5_IJNSA_ILi128EEESF_NSA_ILi32EEEEEEfNS5_IJSB_llEEEfSI_NS4_8TiledMMAINS4_8MMA_AtomIJNS4_4SM904GMMA30MMA_64x128x8_F32TF32TF32_RS_TNILNSM_7ScaleInE1ELSO_1EEEEEENS4_6LayoutINS5_IJNSA_ILi2EEESB_SB_EEENS5_IJSB_NSA_ILi0EEESU_EEEEENS5_IJNS4_10UnderscoreESX_SX_EEEEENS4_13SM90_TMA_LOADENS4_14ComposedLayoutINS4_7SwizzleILi1ELi4ELi3EEENS4_18smem_ptr_flag_bitsILi32EEENSR_INS5_IJNSA_ILi8EEES16_EEENS5_IJSB_S16_EEEEEEENS4_9Copy_AtomIJNS4_39AutoVectorizingCopyWithAssumedAlignmentILi128EEEfEEENS4_8identityES10_S1A_vS1F_EENS_8epilogue10collective6detail29Sm90TmaWarpSpecializedAdapterINS1I_15DefaultEpilogueIfNS5_IJlSB_lEEES1M_NS1H_6thread17LinearCombinationIfLi1EffLNS1N_9ScaleType4KindE0ELNS_15FloatRoundStyleE2EfEENS1_15EpilogueDefaultEEEEEvvEEEEvNT_6ParamsE)
        /*0020*/ 	.word	0x00000040
.L_20:


//--------------------- .nv.compat                --------------------------
	.section	.nv.compat,"",@"SHT_CUDA_COMPAT_INFO"
	.align	4
        /*0000*/ 	.byte	0x02, 0x09, 0x01, 0x00, 0x02, 0x02, 0x04, 0x00, 0x02, 0x05, 0x05, 0x00, 0x03, 0x07, 0x01, 0x01
        /*0010*/ 	.byte	0x02, 0x03, 0x01, 0x00, 0x02, 0x06, 0x01, 0x00, 0x04, 0x0b, 0x08, 0x00, 0x00, 0x00, 0x00, 0x00
        /*0020*/ 	.byte	0x00, 0x00, 0x00, 0x00


//--------------------- .nv.info._ZN7cutlass13device_kernelINS_4gemm6kernel13GemmUniversalIN4cute5tupleIJiiiiEEENS1_10collective13CollectiveMmaINS1_39MainloopSm90TmaGmmaRmemAWarpSpecializedILi7ENS5_IJNS4_1CILi1EEESB_SB_EEENS1_35KernelTmaWarpSpecializedCooperativeEEENS5_IJNSA_ILi128EEESF_NSA_ILi32EEEEEEfNS5_IJSB_llEEEfSI_NS4_8TiledMMAINS4_8MMA_AtomIJNS4_4SM904GMMA30MMA_64x128x8_F32TF32TF32_RS_TNILNSM_7ScaleInE1ELSO_1EEEEEENS4_6LayoutINS5_IJNSA_ILi2EEESB_SB_EEENS5_IJSB_NSA_ILi0EEESU_EEEEENS5_IJNS4_10UnderscoreESX_SX_EEEEENS4_13SM90_TMA_LOADENS4_14ComposedLayoutINS4_7SwizzleILi1ELi4ELi3EEENS4_18smem_ptr_flag_bitsILi32EEENSR_INS5_IJNSA_ILi8EEES16_EEENS5_IJSB_S16_EEEEEEENS4_9Copy_AtomIJNS4_39AutoVectorizingCopyWithAssumedAlignmentILi128EEEfEEENS4_8identityES10_S1A_vS1F_EENS_8epilogue10collective6detail29Sm90TmaWarpSpecializedAdapterINS1I_15DefaultEpilogueIfNS5_IJlSB_lEEES1M_NS1H_6thread17LinearCombinationIfLi1EffLNS1N_9ScaleType4KindE0ELNS_15FloatRoundStyleE2EfEENS1_15EpilogueDefaultEEEEEvvEEEEvNT_6ParamsE --------------------------
	.section	.nv.info._ZN7cutlass13device_kernelINS_4gemm6kernel13GemmUniversalIN4cute5tupleIJiiiiEEENS1_10collective13CollectiveMmaINS1_39MainloopSm90TmaGmmaRmemAWarpSpecializedILi7ENS5_IJNS4_1CILi1EEESB_SB_EEENS1_35KernelTmaWarpSpecializedCooperativeEEENS5_IJNSA_ILi128EEESF_NSA_ILi32EEEEEEfNS5_IJSB_llEEEfSI_NS4_8TiledMMAINS4_8MMA_AtomIJNS4_4SM904GMMA30MMA_64x128x8_F32TF32TF32_RS_TNILNSM_7ScaleInE1ELSO_1EEEEEENS4_6LayoutINS5_IJNSA_ILi2EEESB_SB_EEENS5_IJSB_NSA_ILi0EEESU_EEEEENS5_IJNS4_10UnderscoreESX_SX_EEEEENS4_13SM90_TMA_LOADENS4_14ComposedLayoutINS4_7SwizzleILi1ELi4ELi3EEENS4_18smem_ptr_flag_bitsILi32EEENSR_INS5_IJNSA_ILi8EEES16_EEENS5_IJSB_S16_EEEEEEENS4_9Copy_AtomIJNS4_39AutoVectorizingCopyWithAssumedAlignmentILi128EEEfEEENS4_8identityES10_S1A_vS1F_EENS_8epilogue10collective6detail29Sm90TmaWarpSpecializedAdapterINS1I_15DefaultEpilogueIfNS5_IJlSB_lEEES1M_NS1H_6thread17LinearCombinationIfLi1EffLNS1N_9ScaleType4KindE0ELNS_15FloatRoundStyleE2EfEENS1_15EpilogueDefaultEEEEEvvEEEEvNT_6ParamsE,"",@"SHT_CUDA_INFO"
	.sectionflags	@""
	.align	4


	//----- nvinfo : EIATTR_CUDA_API_VERSION
	.align		4
        /*0000*/ 	.byte	0x04, 0x37
        /*0002*/ 	.short	(.L_22 - .L_21)
.L_21:
        /*0004*/ 	.word	0x00000082


	//----- nvinfo : EIATTR_KPARAM_INFO
	.align		4
.L_22:
        /*0008*/ 	.byte	0x04, 0x17
        /*000a*/ 	.short	(.L_24 - .L_23)
.L_23:
        /*000c*/ 	.word	0x00000000
        /*0010*/ 	.short	0x0000
        /*0012*/ 	.short	0x0070
        /*0014*/ 	.byte	0x00, 0xf0, 0x01, 0x10


	//----- nvinfo : EIATTR_SPARSE_MMA_MASK
	.align		4
.L_24:
        /*0018*/ 	.byte	0x03, 0x50
        /*001a*/ 	.short	0x0000


	//----- nvinfo : EIATTR_MAXREG_COUNT
	.align		4
        /*001c*/ 	.byte	0x03, 0x1b
        /*001e*/ 	.short	0x00a8


	//----- nvinfo : EIATTR_NUM_BARRIERS
	.align		4
        /*0020*/ 	.byte	0x02, 0x4c
        /*0022*/ 	.byte	0x03
	.zero		1


	//----- nvinfo : EIATTR_EXTERNS
	.align		4
        /*0024*/ 	.byte	0x04, 0x0f
        /*0026*/ 	.short	(.L_26 - .L_25)


	//   ....[0]....
	.align		4
.L_25:
        /*0028*/ 	.word	index@(__assertfail)


	//----- nvinfo : EIATTR_ANNOTATIONS
	.align		4
.L_26:
        /*002c*/ 	.byte	0x04, 0x55
        /*002e*/ 	.short	(.L_28 - .L_27)


	//   ....[0]....
.L_27:
        /*0030*/ 	.word	0x00000001
        /*0034*/ 	.byte	0x30, 0x03, 0x00, 0x00, 0x01, 0x00, 0x00, 0x00, 0x20, 0x06, 0x00, 0x00, 0x01, 0x00, 0x00, 0x00
        /* <DEDUP_REMOVED lines=33> */
        /*0254*/ 	.byte	0x60, 0x97, 0x00, 0x00


	//----- nvinfo : EIATTR_MERCURY_ISA_VERSION
	.align		4
.L_28:
        /*0258*/ 	.byte	0x03, 0x5f
        /*025a*/ 	.short	0x0101


	//----- nvinfo : EIATTR_INT_WARP_WIDE_INSTR_OFFSETS
	.align		4
        /*025c*/ 	.byte	0x04, 0x31
        /*025e*/ 	.short	(.L_30 - .L_29)


	//   ....[0]....
.L_29:
        /*0260*/ 	.word	0x00000450


	//   ....[1]....
        /*0264*/ 	.word	0x00000460


	//   ....[2]....
        /*0268*/ 	.word	0x00000500


	//----- nvinfo : EIATTR_COOP_GROUP_MASK_REGIDS
	.align		4
.L_30:
        /*026c*/ 	.byte	0x04, 0x29
        /*026e*/ 	.short	(.L_32 - .L_31)


	//   ....[0]....
.L_31:
        /*0270*/ 	.word	0xffffffff


	//   ....[1]....
        /*0274*/ 	.word	0xffffffff


	//   ....[2]....
        /*0278*/ 	.word	0xffffffff


	//   ....[3]....
        /*027c*/ 	.word	0xffffffff


	//   ....[4]....
        /*0280*/ 	.word	0xffffffff


	//   ....[5]....
        /*0284*/ 	.word	0xffffffff


	//   ....[6]....
        /*0288*/ 	.word	0xffffffff


	//   ....[7]....
        /*028c*/ 	.word	0xffffffff


	//   ....[8]....
        /*0290*/ 	.word	0xffffffff


	//   ....[9]....
        /*0294*/ 	.word	0xffffffff


	//   ....[10]....
        /*0298*/ 	.word	0xffffffff


	//   ....[11]....
        /*029c*/ 	.word	0xffffffff


	//   ....[12]....
        /*02a0*/ 	.word	0xffffffff


	//   ....[13]....
        /*02a4*/ 	.word	0xffffffff


	//   ....[14]....
        /*02a8*/ 	.word	0xffffffff


	//   ....[15]....
        /*02ac*/ 	.word	0xffffffff


	//   ....[16]....
        /*02b0*/ 	.word	0xffffffff


	//   ....[17]....
        /*02b4*/ 	.word	0x0500000f


	//   ....[18]....
        /*02b8*/ 	.word	0x0500000f


	//   ....[19]....
        /*02bc*/ 	.word	0x0500000f


	//   ....[20]....
        /*02c0*/ 	.word	0x0500000f


	//   ....[21]....
        /*02c4*/ 	.word	0x0500000f


	//   ....[22]....
        /*02c8*/ 	.word	0x0500000f


	//   ....[23]....
        /*02cc*/ 	.word	0x0500000f


	//   ....[24]....
        /*02d0*/ 	.word	0x0500000f


	//   ....[25]....
        /*02d4*/ 	.word	0x0500000f


	//----- nvinfo : EIATTR_COOP_GROUP_INSTR_OFFSETS
	.align		4
.L_32:
        /*02d8*/ 	.byte	0x04, 0x28
        /*02da*/ 	.short	(.L_34 - .L_33)


	//   ....[0]....
.L_33:
        /*02dc*/ 	.word	0x00000070


	//   ....[1]....
        /*02e0*/ 	.word	0x00000080


	//   ....[2]....
        /*02e4*/ 	.word	0x00000140


	//   ....[3]....
        /*02e8*/ 	.word	0x00000370


	//   ....[4]....
        /*02ec*/ 	.word	0x000013b0


	//   ....[5]....
        /*02f0*/ 	.word	0x00001cb0


	//   ....[6]....
        /*02f4*/ 	.word	0x00001db0


	//   ....[7]....
        /*02f8*/ 	.word	0x00001e40


	//   ....[8]....
        /*02fc*/ 	.word	0x00001ed0


	//   ....[9]....
        /*0300*/ 	.word	0x00002500


	//   ....[10]....
        /*0304*/ 	.word	0x000025b0


	//   ....[11]....
        /*0308*/ 	.word	0x00002640


	//   ....[12]....
        /*030c*/ 	.word	0x000026d0


	//   ....[13]....
        /*0310*/ 	.word	0x00002e40


	//   ....[14]....
        /*0314*/ 	.word	0x00002f40


	//   ....[15]....
        /*0318*/ 	.word	0x00002fd0


	//   ....[16]....
        /*031c*/ 	.word	0x00003060


	//   ....[17]....
        /*0320*/ 	.word	0x00009be0


	//   ....[18]....
        /*0324*/ 	.word	0x00009d10


	//   ....[19]....
        /*0328*/ 	.word	0x00009de0


	//   ....[20]....
        /*032c*/ 	.word	0x00009e90


	//   ....[21]....
        /*0330*/ 	.word	0x00009f40


	//   ....[22]....
        /*0334*/ 	.word	0x0000a0c0


	//   ....[23]....
        /*0338*/ 	.word	0x0000a190


	//   ....[24]....
        /*033c*/ 	.word	0x0000a240


	//   ....[25]....
        /*0340*/ 	.word	0x0000a2f0


	//----- nvinfo : EIATTR_REG_RECONFIG
	.align		4
.L_34:
        /*0344*/ 	.byte	0x01, 0x54
	.zero		2


	//----- nvinfo : EIATTR_SYSCALL_OFFSETS
	.align		4
        /*0348*/ 	.byte	0x04, 0x46
        /*034a*/ 	.short	(.L_36 - .L_35)


	//   ....[0]....
.L_35:
        /*034c*/ 	.word	0x000014f0


	//   ....[1]....
        /*0350*/ 	.word	0x00001620


	//   ....[2]....
        /*0354*/ 	.word	0x00001710


	//   ....[3]....
        /*0358*/ 	.word	0x00007d40


	//   ....[4]....
        /*035c*/ 	.word	0x00007e70


	//----- nvinfo : EIATTR_MBARRIER_INSTR_OFFSETS
	.align		4
.L_36:
        /*0360*/ 	.byte	0x04, 0x39
        /*0362*/ 	.short	(.L_38 - .L_37)


	//   ....[0]....
.L_37:
        /*0364*/ 	.word	0x00000240
        /*0368*/ 	.word	0x000000ff
        /*036c*/ 	.word	0x00000000
        /*0370*/ 	.short	0x0100
        /*0372*/ 	.byte	0x08
	.zero		1


	//   ....[1]....
        /*0374*/ 	.word	0x00000250
        /*0378*/ 	.word	0x000000ff
        /*037c*/ 	.word	0x00000038
        /*0380*/ 	.short	0x0100
        /*0382*/ 	.byte	0x08
	.zero		1


	//   ....[2]....
        /*0384*/ 	.word	0x00000260
        /*0388*/ 	.word	0x000000ff
        /*038c*/ 	.word	0x00000008
        /*0390*/ 	.short	0x0100
        /*0392*/ 	.byte	0x08
	.zero		1


	//   ....[3]....
        /*0394*/ 	.word	0x00000270
        /*0398*/ 	.word	0x000000ff
        /*039c*/ 	.word	0x00000040
        /*03a0*/ 	.short	0x0100
        /*03a2*/ 	.byte	0x08
	.zero		1


	//   ....[4]....
        /*03a4*/ 	.word	0x00000280
        /*03a8*/ 	.word	0x000000ff
        /*03ac*/ 	.word	0x00000010
        /*03b0*/ 	.short	0x0100
        /*03b2*/ 	.byte	0x08
	.zero		1


	//   ....[5]....
        /*03b4*/ 	.word	0x00000290
        /*03b8*/ 	.word	0x000000ff
        /*03bc*/ 	.word	0x00000048
        /*03c0*/ 	.short	0x0100
        /*03c2*/ 	.byte	0x08
	.zero		1


	//   ....[6]....
        /*03c4*/ 	.word	0x000002a0
        /*03c8*/ 	.word	0x000000ff
        /*03cc*/ 	.word	0x00000018
        /*03d0*/ 	.short	0x0100
        /*03d2*/ 	.byte	0x08
	.zero		1


	//   ....[7]....
        /*03d4*/ 	.word	0x000002b0
        /*03d8*/ 	.word	0x000000ff
        /*03dc*/ 	.word	0x00000050
        /*03e0*/ 	.short	0x0100
        /*03e2*/ 	.byte	0x08
	.zero		1


	//   ....[8]....
        /*03e4*/ 	.word	0x000002c0
        /*03e8*/ 	.word	0x000000ff
        /*03ec*/ 	.word	0x00000020
        /*03f0*/ 	.short	0x0100
        /*03f2*/ 	.byte	0x08
	.zero		1


	//   ....[9]....
        /*03f4*/ 	.word	0x000002d0
        /*03f8*/ 	.word	0x000000ff
        /*03fc*/ 	.word	0x00000058
        /*0400*/ 	.short	0x0100
        /*0402*/ 	.byte	0x08
	.zero		1


	//   ....[10]....
        /*0404*/ 	.word	0x000002e0
        /*0408*/ 	.word	0x000000ff
        /*040c*/ 	.word	0x00000028
        /*0410*/ 	.short	0x0100
        /*0412*/ 	.byte	0x08
	.zero		1


	//   ....[11]....
        /*0414*/ 	.word	0x000002f0
        /*0418*/ 	.word	0x000000ff
        /*041c*/ 	.word	0x00000060
        /*0420*/ 	.short	0x0100
        /*0422*/ 	.byte	0x08
	.zero		1


	//   ....[12]....
        /*0424*/ 	.word	0x00000300
        /*0428*/ 	.word	0x000000ff
        /*042c*/ 	.word	0x00000030
        /*0430*/ 	.short	0x0100
        /*0432*/ 	.byte	0x08
	.zero		1


	//   ....[13]....
        /*0434*/ 	.word	0x00000310
        /*0438*/ 	.word	0x000000ff
        /*043c*/ 	.word	0x00000068
        /*0440*/ 	.short	0x0100
        /*0442*/ 	.byte	0x08
	.zero		1


	//   ....[14]....
        /*0444*/ 	.word	0x00000570
        /*0448*/ 	.word	0x000000ff
        /*044c*/ 	.word	0x00000080
        /*0450*/ 	.short	0x0100
        /*0452*/ 	.byte	0x08
	.zero		1


	//   ....[15]....
        /*0454*/ 	.word	0x00000590
        /*0458*/ 	.word	0x000000ff
        /*045c*/ 	.word	0x00000088
        /*0460*/ 	.short	0x0100
        /*0462*/ 	.byte	0x08
	.zero		1


	//   ....[16]....
        /*0464*/ 	.word	0x000017b0
        /*0468*/ 	.word	0x00000003
        /*046c*/ 	.word	0x00000000
        /*0470*/ 	.short	0x010a
        /*0472*/ 	.byte	0x3f
	.zero		1


	//   ....[17]....
        /*0474*/ 	.word	0x000017f0
        /*0478*/ 	.word	0x00000003
        /*047c*/ 	.word	0x00000000
        /*0480*/ 	.short	0x010a
        /*0482*/ 	.byte	0x3f
	.zero		1


	//   ....[18]....
        /*0484*/ 	.word	0x00001a20
        /*0488*/ 	.word	0x00000008
        /*048c*/ 	.word	0x00000000
        /*0490*/ 	.short	0x010a
        /*0492*/ 	.byte	0x3f
	.zero		1


	//   ....[19]....
        /*0494*/ 	.word	0x000022a0
        /*0498*/ 	.word	0x00000000
        /*049c*/ 	.word	0x00000000
        /*04a0*/ 	.short	0x010a
        /*04a2*/ 	.byte	0x3f
	.zero		1


	//   ....[20]....
        /*04a4*/ 	.word	0x000028e0
        /*04a8*/ 	.word	0x00000005
        /*04ac*/ 	.word	0x00000000
        /*04b0*/ 	.short	0x010a
        /*04b2*/ 	.byte	0x3f
	.zero		1


	//   ....[21]....
        /*04b4*/ 	.word	0x00002ac0
        /*04b8*/ 	.word	0x00000003
        /*04bc*/ 	.word	0x00000000
        /*04c0*/ 	.short	0x0101
        /*04c2*/ 	.byte	0x3f
	.zero		1


	//   ....[22]....
        /*04c4*/ 	.word	0x00002c40
        /*04c8*/ 	.word	0x00000005
        /*04cc*/ 	.word	0x00000000
        /*04d0*/ 	.short	0x010a
        /*04d2*/ 	.byte	0x3f
	.zero		1


	//   ....[23]....
        /*04d4*/ 	.word	0x000033f0
        /*04d8*/ 	.word	0x00000079
        /*04dc*/ 	.word	0x00000000
        /*04e0*/ 	.short	0x0101
        /*04e2*/ 	.byte	0x3f
	.zero		1


	//   ....[24]....
        /*04e4*/ 	.word	0x00003640
        /*04e8*/ 	.word	0x000000ff
        /*04ec*/ 	.word	0x00000000
        /*04f0*/ 	.short	0x0101
        /*04f2*/ 	.byte	0x04
	.zero		1


	//   ....[25]....
        /*04f4*/ 	.word	0x00008150
        /*04f8*/ 	.word	0x00000024
        /*04fc*/ 	.word	0x00000038
        /*0500*/ 	.short	0x010a
        /*0502*/ 	.byte	0x3f
	.zero		1


	//   ....[26]....
        /*0504*/ 	.word	0x00009000
        /*0508*/ 	.word	0x00000007
        /*050c*/ 	.word	0x00000088
        /*0510*/ 	.short	0x0101
        /*0512*/ 	.byte	0x3f
	.zero		1


	//   ....[27]....
        /*0514*/ 	.word	0x000097f0
        /*0518*/ 	.word	0x00000007
        /*051c*/ 	.word	0x00000000
        /*0520*/ 	.short	0x010a
        /*0522*/ 	.byte	0x3f
	.zero		1


	//   ....[28]....
        /*0524*/ 	.word	0x00009860
        /*0528*/ 	.word	0x00000008
        /*052c*/ 	.word	0x00000000
        /*0530*/ 	.short	0x010a
        /*0532*/ 	.byte	0x3f
	.zero		1


	//   ....[29]....
        /*0534*/ 	.word	0x000098f0
        /*0538*/ 	.word	0x00000009
        /*053c*/ 	.word	0x00000000
        /*0540*/ 	.short	0x010a
        /*0542*/ 	.byte	0x3f
	.zero		1


	//   ....[30]....
        /*0544*/ 	.word	0x00009980
        /*0548*/ 	.word	0x00000008
        /*054c*/ 	.word	0x00000000
        /*0550*/ 	.short	0x010a
        /*0552*/ 	.byte	0x3f
	.zero		1


	//   ....[31]....
        /*0554*/ 	.word	0x00009a10
        /*0558*/ 	.word	0x00000009
        /*055c*/ 	.word	0x00000000
        /*0560*/ 	.short	0x010a
        /*0562*/ 	.byte	0x3f
	.zero		1


	//   ....[32]....
        /*0564*/ 	.word	0x00009aa0
        /*0568*/ 	.word	0x00000006
        /*056c*/ 	.word	0x00000000
        /*0570*/ 	.short	0x010a
        /*0572*/ 	.byte	0x3f
	.zero		1


	//   ....[33]....
        /*0574*/ 	.word	0x00009b30
        /*0578*/ 	.word	0x00000003
        /*057c*/ 	.word	0x00000000
        /*0580*/ 	.short	0x010a
        /*0582*/ 	.byte	0x3f
	.zero		1


	//   ....[34]....
        /*0584*/ 	.word	0x00009c10
        /*0588*/ 	.word	0x00000003
        /*058c*/ 	.word	0x00000000
        /*0590*/ 	.short	0x010a
        /*0592*/ 	.byte	0x3f
	.zero		1


	//   ....[35]....
        /*0594*/ 	.word	0x00009f70
        /*0598*/ 	.word	0x00000000
        /*059c*/ 	.word	0x00000000
        /*05a0*/ 	.short	0x010a
        /*05a2*/ 	.byte	0x3f
	.zero		1


	//   ....[36]....
        /*05a4*/ 	.word	0x00009fc0
        /*05a8*/ 	.word	0x00000005
        /*05ac*/ 	.word	0x00000000
        /*05b0*/ 	.short	0x010a
        /*05b2*/ 	.byte	0x3f
	.zero		1


	//   ....[37]....
        /*05b4*/ 	.word	0x0000a3a0
        /*05b8*/ 	.word	0x00000024
        /*05bc*/ 	.word	0x00000038
        /*05c0*/ 	.short	0x010a
        /*05c2*/ 	.byte	0x3f
	.zero		1


	//   ....[38]....
        /*05c4*/ 	.word	0x0000a470
        /*05c8*/ 	.word	0x00000007
        /*05cc*/ 	.word	0x00000000
        /*05d0*/ 	.short	0x010a
        /*05d2*/ 	.byte	0x3f
	.zero		1


	//   ....[39]....
        /*05d4*/ 	.word	0x0000a4c0
        /*05d8*/ 	.word	0x00000008
        /*05dc*/ 	.word	0x00000000
        /*05e0*/ 	.short	0x010a
        /*05e2*/ 	.byte	0x3f
	.zero		1


	//   ....[40]....
        /*05e4*/ 	.word	0x0000a510
        /*05e8*/ 	.word	0x00000009
        /*05ec*/ 	.word	0x00000000
        /*05f0*/ 	.short	0x010a
        /*05f2*/ 	.byte	0x3f
	.zero		1


	//   ....[41]....
        /*05f4*/ 	.word	0x0000a560
        /*05f8*/ 	.word	0x00000008
        /*05fc*/ 	.word	0x00000000
        /*0600*/ 	.short	0x010a
        /*0602*/ 	.byte	0x3f
	.zero		1


	//   ....[42]....
        /*0604*/ 	.word	0x0000a5b0
        /*0608*/ 	.word	0x00000009
        /*060c*/ 	.word	0x00000000
        /*0610*/ 	.short	0x010a
        /*0612*/ 	.byte	0x3f
	.zero		1


	//   ....[43]....
        /*0614*/ 	.word	0x0000a600
        /*0618*/ 	.word	0x00000006
        /*061c*/ 	.word	0x00000000
        /*0620*/ 	.short	0x010a
        /*0622*/ 	.byte	0x3f
	.zero		1


	//----- nvinfo : EIATTR_NUM_MBARRIERS
	.align		4
.L_38:
        /*0624*/ 	.byte	0x03, 0x38
        /*0626*/ 	.short	0x0010


	//----- nvinfo : EIATTR_EXIT_INSTR_OFFSETS
	.align		4
        /*0628*/ 	.byte	0x04, 0x1c
        /*062a*/ 	.short	(.L_40 - .L_39)


	//   ....[0]....
.L_39:
        /*062c*/ 	.word	0x00000730


	//   ....[1]....
        /*0630*/ 	.word	0x00001010


	//   ....[2]....
        /*0634*/ 	.word	0x00007240


	//   ....[3]....
        /*0638*/ 	.word	0x000078d0


	//   ....[4]....
        /*063c*/ 	.word	0x00009b80


	//----- nvinfo : EIATTR_MAX_THREADS
	.align		4
.L_40:
        /*0640*/ 	.byte	0x04, 0x05
        /*0642*/ 	.short	(.L_42 - .L_41)
.L_41:
        /*0644*/ 	.word	0x00000180
        /*0648*/ 	.word	0x00000001
        /*064c*/ 	.word	0x00000001


	//----- nvinfo : EIATTR_CRS_STACK_SIZE
	.align		4
.L_42:
        /*0650*/ 	.byte	0x04, 0x1e
        /*0652*/ 	.short	(.L_44 - .L_43)
.L_43:
        /*0654*/ 	.word	0x00000000


	//----- nvinfo : EIATTR_CBANK_PARAM_SIZE
	.align		4
.L_44:
        /*0658*/ 	.byte	0x03, 0x19
        /*065a*/ 	.short	0x0470


	//----- nvinfo : EIATTR_PARAM_CBANK
	.align		4
        /*065c*/ 	.byte	0x04, 0x0a
        /*065e*/ 	.short	(.L_46 - .L_45)
	.align		4
.L_45:
        /*0660*/ 	.word	index@(.nv.constant0._ZN7cutlass13device_kernelINS_4gemm6kernel13GemmUniversalIN4cute5tupleIJiiiiEEENS1_10collective13CollectiveMmaINS1_39MainloopSm90TmaGmmaRmemAWarpSpecializedILi7ENS5_IJNS4_1CILi1EEESB_SB_EEENS1_35KernelTmaWarpSpecializedCooperativeEEENS5_IJNSA_ILi128EEESF_NSA_ILi32EEEEEEfNS5_IJSB_llEEEfSI_NS4_8TiledMMAINS4_8MMA_AtomIJNS4_4SM904GMMA30MMA_64x128x8_F32TF32TF32_RS_TNILNSM_7ScaleInE1ELSO_1EEEEEENS4_6LayoutINS5_IJNSA_ILi2EEESB_SB_EEENS5_IJSB_NSA_ILi0EEESU_EEEEENS5_IJNS4_10UnderscoreESX_SX_EEEEENS4_13SM90_TMA_LOADENS4_14ComposedLayoutINS4_7SwizzleILi1ELi4ELi3EEENS4_18smem_ptr_flag_bitsILi32EEENSR_INS5_IJNSA_ILi8EEES16_EEENS5_IJSB_S16_EEEEEEENS4_9Copy_AtomIJNS4_39AutoVectorizingCopyWithAssumedAlignmentILi128EEEfEEENS4_8identityES10_S1A_vS1F_EENS_8epilogue10collective6detail29Sm90TmaWarpSpecializedAdapterINS1I_15DefaultEpilogueIfNS5_IJlSB_lEEES1M_NS1H_6thread17LinearCombinationIfLi1EffLNS1N_9ScaleType4KindE0ELNS_15FloatRoundStyleE2EfEENS1_15EpilogueDefaultEEEEEvvEEEEvNT_6ParamsE)
        /*0664*/ 	.short	0x0210
        /*0666*/ 	.short	0x0470


	//----- nvinfo : EIATTR_SW_WAR
	.align		4
.L_46:
        /*0668*/ 	.byte	0x04, 0x36
        /*066a*/ 	.short	(.L_48 - .L_47)
.L_47:
        /*066c*/ 	.word	0x00000008
.L_48:


//--------------------- .nv.callgraph             --------------------------
	.section	.nv.callgraph,"",@"SHT_CUDA_CALLGRAPH"
	.align	4
	.sectionentsize	8
	.align		4
        /*0000*/ 	.word	0x00000000
	.align		4
        /*0004*/ 	.word	0xffffffff
	.align		4
        /*0008*/ 	.word	index@(_ZN7cutlass13device_kernelINS_4gemm6kernel13GemmUniversalIN4cute5tupleIJiiiiEEENS1_10collective13CollectiveMmaINS1_39MainloopSm90TmaGmmaRmemAWarpSpecializedILi7ENS5_IJNS4_1CILi1EEESB_SB_EEENS1_35KernelTmaWarpSpecializedCooperativeEEENS5_IJNSA_ILi128EEESF_NSA_ILi32EEEEEEfNS5_IJSB_llEEEfSI_NS4_8TiledMMAINS4_8MMA_AtomIJNS4_4SM904GMMA30MMA_64x128x8_F32TF32TF32_RS_TNILNSM_7ScaleInE1ELSO_1EEEEEENS4_6LayoutINS5_IJNSA_ILi2EEESB_SB_EEENS5_IJSB_NSA_ILi0EEESU_EEEEENS5_IJNS4_10UnderscoreESX_SX_EEEEENS4_13SM90_TMA_LOADENS4_14ComposedLayoutINS4_7SwizzleILi1ELi4ELi3EEENS4_18smem_ptr_flag_bitsILi32EEENSR_INS5_IJNSA_ILi8EEES16_EEENS5_IJSB_S16_EEEEEEENS4_9Copy_AtomIJNS4_39AutoVectorizingCopyWithAssumedAlignmentILi128EEEfEEENS4_8identityES10_S1A_vS1F_EENS_8epilogue10collective6detail29Sm90TmaWarpSpecializedAdapterINS1I_15DefaultEpilogueIfNS5_IJlSB_lEEES1M_NS1H_6thread17LinearCombinationIfLi1EffLNS1N_9ScaleType4KindE0ELNS_15FloatRoundStyleE2EfEENS1_15EpilogueDefaultEEEEEvvEEEEvNT_6ParamsE)
	.align		4
        /*000c*/ 	.word	index@(__assertfail)
	.align		4
        /*0010*/ 	.word	0x00000000
	.align		4
        /*0014*/ 	.word	0xfffffffe
	.align		4
        /*0018*/ 	.word	0x00000000
	.align		4
        /*001c*/ 	.word	0xfffffffd
	.align		4
        /*0020*/ 	.word	0x00000000
	.align		4
        /*0024*/ 	.word	0xfffffffc


//--------------------- .nv.constant4             --------------------------
	.section	.nv.constant4,"a",@progbits
	.align	8
	.align		8
.nv.constant4:
        /*0000*/ 	.dword	__assertfail
	.align		8
        /*0008*/ 	.dword	__unnamed_1
	.align		8
        /*0010*/ 	.dword	__unnamed_2
	.align		8
        /*0018*/ 	.dword	_ZN40_INTERNAL_3cb82c88_4_k_cu_e6875470_372314cuda3std3__45__cpo5beginE
	.align		8
        /*0020*/ 	.dword	_ZN40_INTERNAL_3cb82c88_4_k_cu_e6875470_372314cuda3std3__45__cpo3endE
	.align		8
        /*0028*/ 	.dword	_ZN40_INTERNAL_3cb82c88_4_k_cu_e6875470_372314cuda3std3__45__cpo6cbeginE
	.align		8
        /*0030*/ 	.dword	_ZN40_INTERNAL_3cb82c88_4_k_cu_e6875470_372314cuda3std3__45__cpo4cendE
	.align		8
        /*0038*/ 	.dword	_ZN40_INTERNAL_3cb82c88_4_k_cu_e6875470_372314cuda3std3__442_GLOBAL__N__3cb82c88_4_k_cu_e6875470_372316ignoreE
	.align		8
        /*0040*/ 	.dword	_ZN40_INTERNAL_3cb82c88_4_k_cu_e6875470_372314cuda3std3__419piecewise_constructE
	.align		8
        /*0048*/ 	.dword	_ZN40_INTERNAL_3cb82c88_4_k_cu_e6875470_372314cuda3std3__48in_placeE
	.align		8
        /*0050*/ 	.dword	_ZN40_INTERNAL_3cb82c88_4_k_cu_e6875470_372314cuda3std6ranges3__45__cpo4swapE
	.align		8
        /*0058*/ 	.dword	_ZN40_INTERNAL_3cb82c88_4_k_cu_e6875470_372314cuda3std6ranges3__45__cpo9iter_moveE
	.align		8
        /*0060*/ 	.dword	_ZN40_INTERNAL_3cb82c88_4_k_cu_e6875470_372314cute7productE
	.align		8
        /*0068*/ 	.dword	_ZN40_INTERNAL_3cb82c88_4_k_cu_e6875470_372314cute1_E
	.align		8
        /*0070*/ 	.dword	$str$24
	.align		8
        /*0078*/ 	.dword	$str$25


//--------------------- .text._ZN7cutlass13device_kernelINS_4gemm6kernel13GemmUniversalIN4cute5tupleIJiiiiEEENS1_10collective13CollectiveMmaINS1_39MainloopSm90TmaGmmaRmemAWarpSpecializedILi7ENS5_IJNS4_1CILi1EEESB_SB_EEENS1_35KernelTmaWarpSpecializedCooperativeEEENS5_IJNSA_ILi128EEESF_NSA_ILi32EEEEEEfNS5_IJSB_llEEEfSI_NS4_8TiledMMAINS4_8MMA_AtomIJNS4_4SM904GMMA30MMA_64x128x8_F32TF32TF32_RS_TNILNSM_7ScaleInE1ELSO_1EEEEEENS4_6LayoutINS5_IJNSA_ILi2EEESB_SB_EEENS5_IJSB_NSA_ILi0EEESU_EEEEENS5_IJNS4_10UnderscoreESX_SX_EEEEENS4_13SM90_TMA_LOADENS4_14ComposedLayoutINS4_7SwizzleILi1ELi4ELi3EEENS4_18smem_ptr_flag_bitsILi32EEENSR_INS5_IJNSA_ILi8EEES16_EEENS5_IJSB_S16_EEEEEEENS4_9Copy_AtomIJNS4_39AutoVectorizingCopyWithAssumedAlignmentILi128EEEfEEENS4_8identityES10_S1A_vS1F_EENS_8epilogue10collective6detail29Sm90TmaWarpSpecializedAdapterINS1I_15DefaultEpilogueIfNS5_IJlSB_lEEES1M_NS1H_6thread17LinearCombinationIfLi1EffLNS1N_9ScaleType4KindE0ELNS_15FloatRoundStyleE2EfEENS1_15EpilogueDefaultEEEEEvvEEEEvNT_6ParamsE --------------------------
	.section	.text._ZN7cutlass13device_kernelINS_4gemm6kernel13GemmUniversalIN4cute5tupleIJiiiiEEENS1_10collective13CollectiveMmaINS1_39MainloopSm90TmaGmmaRmemAWarpSpecializedILi7ENS5_IJNS4_1CILi1EEESB_SB_EEENS1_35KernelTmaWarpSpecializedCooperativeEEENS5_IJNSA_ILi128EEESF_NSA_ILi32EEEEEEfNS5_IJSB_llEEEfSI_NS4_8TiledMMAINS4_8MMA_AtomIJNS4_4SM904GMMA30MMA_64x128x8_F32TF32TF32_RS_TNILNSM_7ScaleInE1ELSO_1EEEEEENS4_6LayoutINS5_IJNSA_ILi2EEESB_SB_EEENS5_IJSB_NSA_ILi0EEESU_EEEEENS5_IJNS4_10UnderscoreESX_SX_EEEEENS4_13SM90_TMA_LOADENS4_14ComposedLayoutINS4_7SwizzleILi1ELi4ELi3EEENS4_18smem_ptr_flag_bitsILi32EEENSR_INS5_IJNSA_ILi8EEES16_EEENS5_IJSB_S16_EEEEEEENS4_9Copy_AtomIJNS4_39AutoVectorizingCopyWithAssumedAlignmentILi128EEEfEEENS4_8identityES10_S1A_vS1F_EENS_8epilogue10collective6detail29Sm90TmaWarpSpecializedAdapterINS1I_15DefaultEpilogueIfNS5_IJlSB_lEEES1M_NS1H_6thread17LinearCombinationIfLi1EffLNS1N_9ScaleType4KindE0ELNS_15FloatRoundStyleE2EfEENS1_15EpilogueDefaultEEEEEvvEEEEvNT_6ParamsE,"ax",@progbits
	.align	128
.text._ZN7cutlass13device_kernelINS_4gemm6kernel13GemmUniversalIN4cute5tupleIJiiiiEEENS1_10collective13CollectiveMmaINS1_39MainloopSm90TmaGmmaRmemAWarpSpecializedILi7ENS5_IJNS4_1CILi1EEESB_SB_EEENS1_35KernelTmaWarpSpecializedCooperativeEEENS5_IJNSA_ILi128EEESF_NSA_ILi32EEEEEEfNS5_IJSB_llEEEfSI_NS4_8TiledMMAINS4_8MMA_AtomIJNS4_4SM904GMMA30MMA_64x128x8_F32TF32TF32_RS_TNILNSM_7ScaleInE1ELSO_1EEEEEENS4_6LayoutINS5_IJNSA_ILi2EEESB_SB_EEENS5_IJSB_NSA_ILi0EEESU_EEEEENS5_IJNS4_10UnderscoreESX_SX_EEEEENS4_13SM90_TMA_LOADENS4_14ComposedLayoutINS4_7SwizzleILi1ELi4ELi3EEENS4_18smem_ptr_flag_bitsILi32EEENSR_INS5_IJNSA_ILi8EEES16_EEENS5_IJSB_S16_EEEEEEENS4_9Copy_AtomIJNS4_39AutoVectorizingCopyWithAssumedAlignmentILi128EEEfEEENS4_8identityES10_S1A_vS1F_EENS_8epilogue10collective6detail29Sm90TmaWarpSpecializedAdapterINS1I_15DefaultEpilogueIfNS5_IJlSB_lEEES1M_NS1H_6thread17LinearCombinationIfLi1EffLNS1N_9ScaleType4KindE0ELNS_15FloatRoundStyleE2EfEENS1_15EpilogueDefaultEEEEEvvEEEEvNT_6ParamsE:
        .type           _ZN7cutlass13device_kernelINS_4gemm6kernel13GemmUniversalIN4cute5tupleIJiiiiEEENS1_10collective13CollectiveMmaINS1_39MainloopSm90TmaGmmaRmemAWarpSpecializedILi7ENS5_IJNS4_1CILi1EEESB_SB_EEENS1_35KernelTmaWarpSpecializedCooperativeEEENS5_IJNSA_ILi128EEESF_NSA_ILi32EEEEEEfNS5_IJSB_llEEEfSI_NS4_8TiledMMAINS4_8MMA_AtomIJNS4_4SM904GMMA30MMA_64x128x8_F32TF32TF32_RS_TNILNSM_7ScaleInE1ELSO_1EEEEEENS4_6LayoutINS5_IJNSA_ILi2EEESB_SB_EEENS5_IJSB_NSA_ILi0EEESU_EEEEENS5_IJNS4_10UnderscoreESX_SX_EEEEENS4_13SM90_TMA_LOADENS4_14ComposedLayoutINS4_7SwizzleILi1ELi4ELi3EEENS4_18smem_ptr_flag_bitsILi32EEENSR_INS5_IJNSA_ILi8EEES16_EEENS5_IJSB_S16_EEEEEEENS4_9Copy_AtomIJNS4_39AutoVectorizingCopyWithAssumedAlignmentILi128EEEfEEENS4_8identityES10_S1A_vS1F_EENS_8epilogue10collective6detail29Sm90TmaWarpSpecializedAdapterINS1I_15DefaultEpilogueIfNS5_IJlSB_lEEES1M_NS1H_6thread17LinearCombinationIfLi1EffLNS1N_9ScaleType4KindE0ELNS_15FloatRoundStyleE2EfEENS1_15EpilogueDefaultEEEEEvvEEEEvNT_6ParamsE,@function
        .size           _ZN7cutlass13device_kernelINS_4gemm6kernel13GemmUniversalIN4cute5tupleIJiiiiEEENS1_10collective13CollectiveMmaINS1_39MainloopSm90TmaGmmaRmemAWarpSpecializedILi7ENS5_IJNS4_1CILi1EEESB_SB_EEENS1_35KernelTmaWarpSpecializedCooperativeEEENS5_IJNSA_ILi128EEESF_NSA_ILi32EEEEEEfNS5_IJSB_llEEEfSI_NS4_8TiledMMAINS4_8MMA_AtomIJNS4_4SM904GMMA30MMA_64x128x8_F32TF32TF32_RS_TNILNSM_7ScaleInE1ELSO_1EEEEEENS4_6LayoutINS5_IJNSA_ILi2EEESB_SB_EEENS5_IJSB_NSA_ILi0EEESU_EEEEENS5_IJNS4_10UnderscoreESX_SX_EEEEENS4_13SM90_TMA_LOADENS4_14ComposedLayoutINS4_7SwizzleILi1ELi4ELi3EEENS4_18smem_ptr_flag_bitsILi32EEENSR_INS5_IJNSA_ILi8EEES16_EEENS5_IJSB_S16_EEEEEEENS4_9Copy_AtomIJNS4_39AutoVectorizingCopyWithAssumedAlignmentILi128EEEfEEENS4_8identityES10_S1A_vS1F_EENS_8epilogue10collective6detail29Sm90TmaWarpSpecializedAdapterINS1I_15DefaultEpilogueIfNS5_IJlSB_lEEES1M_NS1H_6thread17LinearCombinationIfLi1EffLNS1N_9ScaleType4KindE0ELNS_15FloatRoundStyleE2EfEENS1_15EpilogueDefaultEEEEEvvEEEEvNT_6ParamsE,(.L_x_229 - _ZN7cutlass13device_kernelINS_4gemm6kernel13GemmUniversalIN4cute5tupleIJiiiiEEENS1_10collective13CollectiveMmaINS1_39MainloopSm90TmaGmmaRmemAWarpSpecializedILi7ENS5_IJNS4_1CILi1EEESB_SB_EEENS1_35KernelTmaWarpSpecializedCooperativeEEENS5_IJNSA_ILi128EEESF_NSA_ILi32EEEEEEfNS5_IJSB_llEEEfSI_NS4_8TiledMMAINS4_8MMA_AtomIJNS4_4SM904GMMA30MMA_64x128x8_F32TF32TF32_RS_TNILNSM_7ScaleInE1ELSO_1EEEEEENS4_6LayoutINS5_IJNSA_ILi2EEESB_SB_EEENS5_IJSB_NSA_ILi0EEESU_EEEEENS5_IJNS4_10UnderscoreESX_SX_EEEEENS4_13SM90_TMA_LOADENS4_14ComposedLayoutINS4_7SwizzleILi1ELi4ELi3EEENS4_18smem_ptr_flag_bitsILi32EEENSR_INS5_IJNSA_ILi8EEES16_EEENS5_IJSB_S16_EEEEEEENS4_9Copy_AtomIJNS4_39AutoVectorizingCopyWithAssumedAlignmentILi128EEEfEEENS4_8identityES10_S1A_vS1F_EENS_8epilogue10collective6detail29Sm90TmaWarpSpecializedAdapterINS1I_15DefaultEpilogueIfNS5_IJlSB_lEEES1M_NS1H_6thread17LinearCombinationIfLi1EffLNS1N_9ScaleType4KindE0ELNS_15FloatRoundStyleE2EfEENS1_15EpilogueDefaultEEEEEvvEEEEvNT_6ParamsE)
        .other          _ZN7cutlass13device_kernelINS_4gemm6kernel13GemmUniversalIN4cute5tupleIJiiiiEEENS1_10collective13CollectiveMmaINS1_39MainloopSm90TmaGmmaRmemAWarpSpecializedILi7ENS5_IJNS4_1CILi1EEESB_SB_EEENS1_35KernelTmaWarpSpecializedCooperativeEEENS5_IJNSA_ILi128EEESF_NSA_ILi32EEEEEEfNS5_IJSB_llEEEfSI_NS4_8TiledMMAINS4_8MMA_AtomIJNS4_4SM904GMMA30MMA_64x128x8_F32TF32TF32_RS_TNILNSM_7ScaleInE1ELSO_1EEEEEENS4_6LayoutINS5_IJNSA_ILi2EEESB_SB_EEENS5_IJSB_NSA_ILi0EEESU_EEEEENS5_IJNS4_10UnderscoreESX_SX_EEEEENS4_13SM90_TMA_LOADENS4_14ComposedLayoutINS4_7SwizzleILi1ELi4ELi3EEENS4_18smem_ptr_flag_bitsILi32EEENSR_INS5_IJNSA_ILi8EEES16_EEENS5_IJSB_S16_EEEEEEENS4_9Copy_AtomIJNS4_39AutoVectorizingCopyWithAssumedAlignmentILi128EEEfEEENS4_8identityES10_S1A_vS1F_EENS_8epilogue10collective6detail29Sm90TmaWarpSpecializedAdapterINS1I_15DefaultEpilogueIfNS5_IJlSB_lEEES1M_NS1H_6thread17LinearCombinationIfLi1EffLNS1N_9ScaleType4KindE0ELNS_15FloatRoundStyleE2EfEENS1_15EpilogueDefaultEEEEEvvEEEEvNT_6ParamsE,@"STO_CUDA_ENTRY STV_DEFAULT"
_ZN7cutlass13device_kernelINS_4gemm6kernel13GemmUniversalIN4cute5tupleIJiiiiEEENS1_10collective13CollectiveMmaINS1_39MainloopSm90TmaGmmaRmemAWarpSpecializedILi7ENS5_IJNS4_1CILi1EEESB_SB_EEENS1_35KernelTmaWarpSpecializedCooperativeEEENS5_IJNSA_ILi128EEESF_NSA_ILi32EEEEEEfNS5_IJSB_llEEEfSI_NS4_8TiledMMAINS4_8MMA_AtomIJNS4_4SM904GMMA30MMA_64x128x8_F32TF32TF32_RS_TNILNSM_7ScaleInE1ELSO_1EEEEEENS4_6LayoutINS5_IJNSA_ILi2EEESB_SB_EEENS5_IJSB_NSA_ILi0EEESU_EEEEENS5_IJNS4_10UnderscoreESX_SX_EEEEENS4_13SM90_TMA_LOADENS4_14ComposedLayoutINS4_7SwizzleILi1ELi4ELi3EEENS4_18smem_ptr_flag_bitsILi32EEENSR_INS5_IJNSA_ILi8EEES16_EEENS5_IJSB_S16_EEEEEEENS4_9Copy_AtomIJNS4_39AutoVectorizingCopyWithAssumedAlignmentILi128EEEfEEENS4_8identityES10_S1A_vS1F_EENS_8epilogue10collective6detail29Sm90TmaWarpSpecializedAdapterINS1I_15DefaultEpilogueIfNS5_IJlSB_lEEES1M_NS1H_6thread17LinearCombinationIfLi1EffLNS1N_9ScaleType4KindE0ELNS_15FloatRoundStyleE2EfEENS1_15EpilogueDefaultEEEEEvvEEEEvNT_6ParamsE:
[----:B------:R-:W0:Y:S02]  /*0000*/  LDC R1, c[0x0][0x28] ;  /* 0x00000a00ff017b82 */ /* 0x000e240000000800 */
[----:B0-----:R-:W-:Y:S01]  /*0010*/  VIADD R1, R1, 0xffffffc0 ;  /* 0xffffffc001017836 */ /* 0x001fe20000000000 */
[----:B------:R-:W0:Y:S01]  /*0020*/  S2R R2, SR_TID.X ;  /* 0x0000000000027919 */ /* 0x000e220000002100 */
[----:B------:R-:W-:Y:S01]  /*0030*/  ELECT P0, URZ, PT ;  /* 0x00000000003f782f */ /* 0x000fe20003800000 */
[----:B------:R-:W-:Y:S01]  /*0040*/  BSSY B0, `(.L_x_0) ;  /* 0x000000f000007945 */ /* 0x000fe20003800000 */
[--C-:B0-----:R-:W-:Y:S02]  /*0050*/  SHF.R.U32.HI R96, RZ, 0x5, R2.reuse ;  /* 0x00000005ff607819 */ /* 0x101fe40000011602 */
[----:B------:R-:W-:-:S03]  /*0060*/  SHF.R.U32.HI R12, RZ, 0x7, R2 ;  /* 0x00000007ff0c7819 */ /* 0x000fc60000011602 */
[----:B------:R-:W0:Y:S04]  /*0070*/  SHFL.IDX PT, R0, R96, RZ, 0x1f ;  /* 0x00001fff60007589 */ /* 0x000e2800000e0000 */
[----:B------:R1:W2:Y:S01]  /*0080*/  SHFL.IDX PT, R10, R12, RZ, 0x1f ;  /* 0x00001fff0c0a7589 */ /* 0x0002a200000e0000 */
[----:B0-----:R-:W-:-:S13]  /*0090*/  ISETP.NE.OR P0, PT, R0, RZ, !P0 ;  /* 0x000000ff0000720c */ /* 0x001fda0004705670 */
[----:B-12---:R-:W-:Y:S05]  /*00a0*/  @P0 BRA `(.L_x_1) ;  /* 0x0000000000200947 */ /* 0x006fea0003800000 */
[----:B------:R-:W-:Y:S02]  /*00b0*/  ULDC.64 UR4, c[0x0][0x198] ;  /* 0x0000660000047ab9 */ /* 0x000fe40000000a00 */
[----:B------:R-:W-:Y:S02]  /*00c0*/  UIADD3 UR6, UP0, UR4, 0xf0, URZ ;  /* 0x000000f004067890 */ /* 0x000fe4000ff1e03f */
[----:B------:R-:W-:Y:S02]  /*00d0*/  UIADD3 UR4, UP1, UR4, 0x1f0, URZ ;  /* 0x000001f004047890 */ /* 0x000fe4000ff3e03f */
[----:B------:R-:W-:Y:S02]  /*00e0*/  UIADD3.X UR7, URZ, UR5, URZ, UP0, !UPT ;  /* 0x000000053f077290 */ /* 0x000fe400087fe43f */
[----:B------:R-:W-:-:S07]  /*00f0*/  UIADD3.X UR5, URZ, UR5, URZ, UP1, !UPT ;  /* 0x000000053f057290 */ /* 0x000fce0008ffe43f */
[----:B------:R0:W-:Y:S02]  /*0100*/  UTMACCTL.PF [UR6] ;  /* 0x00000000060079b9 */ /* 0x0001e40008040000 */
[----:B------:R0:W-:Y:S02]  /*0110*/  UTMACCTL.PF [UR4] ;  /* 0x00000000040079b9 */ /* 0x0001e40008040000 */
[----:B0-----:R-:W-:Y:S01]  /*0120*/  NOP ;  /* 0x0000000000007918 */ /* 0x001fe20000000000 */
.L_x_1:
[----:B------:R-:W-:Y:S05]  /*0130*/  BSYNC B0 ;  /* 0x0000000000007941 */ /* 0x000fea0003800000 */
.L_x_0:
[----:B------:R-:W0:Y:S02]  /*0140*/  SHFL.IDX PT, R3, R96, RZ, 0x1f ;  /* 0x00001fff60037589 */ /* 0x000e2400000e0000 */
[----:B0-----:R-:W-:-:S13]  /*0150*/  ISETP.NE.AND P0, PT, R3, RZ, PT ;  /* 0x000000ff0300720c */ /* 0x001fda0003f05270 */
[----:B------:R-:W-:Y:S05]  /*0160*/  @P0 BRA `(.L_x_2) ;  /* 0x0000000000700947 */ /* 0x000fea0003800000 */
[----:B------:R-:W0:Y:S01]  /*0170*/  S2UR UR8, SR_CgaCtaId ;  /* 0x00000000000879c3 */ /* 0x000e220000008800 */
[----:B------:R-:W-:Y:S01]  /*0180*/  UMOV UR4, 0x400 ;  /* 0x0000040000047882 */ /* 0x000fe20000000000 */
[----:B------:R-:W-:Y:S01]  /*0190*/  UMOV UR5, 0x1 ;  /* 0x0000000100057882 */ /* 0x000fe20000000000 */
[----:B------:R-:W-:Y:S01]  /*01a0*/  UMOV UR6, 0x100 ;  /* 0x0000010000067882 */ /* 0x000fe20000000000 */
[----:B------:R-:W-:Y:S01]  /*01b0*/  ELECT P0, URZ, PT ;  /* 0x00000000003f782f */ /* 0x000fe20003800000 */
[----:B------:R-:W-:-:S04]  /*01c0*/  UIADD3 UR6, -UR6, 0x100000, URZ ;  /* 0x0010000006067890 */ /* 0x000fc8000fffe13f */
[----:B------:R-:W-:Y:S02]  /*01d0*/  USHF.L.U32 UR7, UR6, 0xb, URZ ;  /* 0x0000000b06077899 */ /* 0x000fe4000800063f */
[----:B------:R-:W-:Y:S02]  /*01e0*/  USHF.L.U32 UR6, UR6, 0x1, URZ ;  /* 0x0000000106067899 */ /* 0x000fe4000800063f */
[----:B0-----:R-:W-:Y:S02]  /*01f0*/  ULEA UR8, UR8, UR4, 0x18 ;  /* 0x0000000408087291 */ /* 0x001fe4000f8ec03f */
[----:B------:R-:W-:-:S04]  /*0200*/  UIADD3 UR4, -UR5, 0x100000, URZ ;  /* 0x0010000005047890 */ /* 0x000fc8000fffe13f */
[----:B------:R-:W-:Y:S02]  /*0210*/  USHF.L.U32 UR5, UR4, 0xb, URZ ;  /* 0x0000000b04057899 */ /* 0x000fe4000800063f */
[----:B------:R-:W-:Y:S01]  /*0220*/  USHF.L.U32 UR4, UR4, 0x1, URZ ;  /* 0x0000000104047899 */ /* 0x000fe2000800063f */
[----:B------:R-:W0:Y:S11]  /*0230*/  FENCE.VIEW.ASYNC.S ;  /* 0x00000000000073c6 */ /* 0x000e360000000000 */
[----:B0-----:R0:W1:Y:S01]  /*0240*/  SYNCS.EXCH.64 URZ, [UR8], UR4 ;  /* 0x00000004083f75b2 */ /* 0x0010620008000100 */
[----:B------:R0:W2:Y:S01]  /*0250*/  SYNCS.EXCH.64 URZ, [UR8+0x38], UR6 ;  /* 0x00003806083f75b2 */ /* 0x0000a20008000100 */
[----:B------:R0:W3:Y:S01]  /*0260*/  SYNCS.EXCH.64 URZ, [UR8+0x8], UR4 ;  /* 0x00000804083f75b2 */ /* 0x0000e20008000100 */
[----:B------:R0:W4:Y:S01]  /*0270*/  SYNCS.EXCH.64 URZ, [UR8+0x40], UR6 ;  /* 0x00004006083f75b2 */ /* 0x0001220008000100 */
[----:B------:R0:W0:Y:S01]  /*0280*/  SYNCS.EXCH.64 URZ, [UR8+0x10], UR4 ;  /* 0x00001004083f75b2 */ /* 0x0000220008000100 */
        /* <DEDUP_REMOVED lines=9> */
[----:B------:R-:W-:Y:S01]  /*0320*/  NOP ;  /* 0x0000000000007918 */ /* 0x000fe20000000000 */
.L_x_2:
[----:B------:R-:W5:Y:S01]  /*0330*/  LDL.LU R6, [R1+0x8] ;  /* 0x0000080001067983 */ /* 0x000f620000300800 */
[----:B------:R-:W1:Y:S01]  /*0340*/  LDC R5, c[0x0][0x65c] ;  /* 0x00019700ff057b82 */ /* 0x000e620000000800 */
[----:B------:R-:W-:Y:S02]  /*0350*/  ELECT P0, URZ, PT ;  /* 0x00000000003f782f */ /* 0x000fe40003800000 */
[----:B------:R-:W-:Y:S01]  /*0360*/  ISETP.NE.AND P2, PT, R10, RZ, PT ;  /* 0x000000ff0a00720c */ /* 0x000fe20003f45270 */
[----:B------:R-:W2:Y:S01]  /*0370*/  SHFL.IDX PT, R4, R96, RZ, 0x1f ;  /* 0x00001fff60047589 */ /* 0x000ea200000e0000 */
[----:B0-----:R-:W-:Y:S01]  /*0380*/  UMOV UR4, 0x20 ;  /* 0x0000002000047882 */ /* 0x001fe20000000000 */
[----:B------:R-:W-:Y:S01]  /*0390*/  NOP ;  /* 0x0000000000007918 */ /* 0x000fe20000000000 */
[----:B------:R-:W-:Y:S01]  /*03a0*/  NOP ;  /* 0x0000000000007918 */ /* 0x000fe20000000000 */
[----:B------:R-:W0:Y:S01]  /*03b0*/  S2R R3, SR_CTAID.Y ;  /* 0x0000000000037919 */ /* 0x000e220000002600 */
[----:B-1----:R-:W-:-:S02]  /*03c0*/  ISETP.NE.AND P3, PT, R5, 0x1, PT ;  /* 0x000000010500780c */ /* 0x002fc40003f65270 */
[----:B------:R-:W-:Y:S02]  /*03d0*/  SHF.R.S32.HI R5, RZ, 0x1f, R0 ;  /* 0x0000001fff057819 */ /* 0x000fe40000011400 */
[----:B--2---:R-:W-:Y:S02]  /*03e0*/  ISETP.NE.OR P0, PT, R4, RZ, !P0 ;  /* 0x000000ff0400720c */ /* 0x004fe40004705670 */
[----:B------:R-:W1:Y:S01]  /*03f0*/  S2R R4, SR_CTAID.X ;  /* 0x0000000000047919 */ /* 0x000e620000002500 */
[----:B------:R-:W-:-:S04]  /*0400*/  LEA.HI R5, R5, R0, RZ, 0x2 ;  /* 0x0000000005057211 */ /* 0x000fc800078f10ff */
[----:B------:R-:W-:Y:S02]  /*0410*/  LOP3.LUT R5, R5, 0xfffffffc, RZ, 0xc0, !PT ;  /* 0xfffffffc05057812 */ /* 0x000fe400078ec0ff */
[----:B------:R-:W1:Y:S01]  /*0420*/  @P3 LDC R9, c[0x0][0x10] ;  /* 0x00000400ff093b82 */ /* 0x000e620000000800 */
[----:B------:R-:W-:Y:S02]  /*0430*/  @P3 IMAD.MOV.U32 R7, RZ, RZ, RZ ;  /* 0x000000ffff073224 */ /* 0x000fe400078e00ff */
[----:B------:R-:W-:Y:S01]  /*0440*/  IMAD.IADD R0, R0, 0x1, -R5 ;  /* 0x0000000100007824 */ /* 0x000fe200078e0a05 */
[----:B------:R-:W-:Y:S01]  /*0450*/  VOTEU.ALL UP0, P0 ;  /* 0x00000000003f7886 */ /* 0x000fe20000000000 */
[----:B------:R-:W-:Y:S01]  /*0460*/  VOTEU.ALL UP1, P0 ;  /* 0x00000000003f7886 */ /* 0x000fe20000020000 */
[----:B------:R-:W-:Y:S02]  /*0470*/  IMAD.MOV.U32 R5, RZ, RZ, RZ ;  /* 0x000000ffff057224 */ /* 0x000fe400078e00ff */
[----:B------:R-:W2:Y:S01]  /*0480*/  @!P3 LDC R11, c[0x0][0xc] ;  /* 0x00000300ff0bbb82 */ /* 0x000ea20000000800 */
[----:B------:R-:W-:Y:S01]  /*0490*/  @!UP0 UMOV UR6, 0x400 ;  /* 0x0000040000068882 */ /* 0x000fe20000000000 */
[----:B------:R-:W-:Y:S01]  /*04a0*/  ISETP.NE.AND P1, PT, R0, 0x3, PT ;  /* 0x000000030000780c */ /* 0x000fe20003f25270 */
[----:B------:R-:W-:-:S04]  /*04b0*/  @!UP0 UIADD3 UR4, -UR4, 0x100000, URZ ;  /* 0x0010000004048890 */ /* 0x000fc8000fffe13f */
[----:B------:R-:W-:Y:S02]  /*04c0*/  @!UP0 USHF.L.U32 UR5, UR4, 0xb, URZ ;  /* 0x0000000b04058899 */ /* 0x000fe4000800063f */
[----:B------:R-:W-:Y:S01]  /*04d0*/  @!UP0 USHF.L.U32 UR4, UR4, 0x1, URZ ;  /* 0x0000000104048899 */ /* 0x000fe2000800063f */
[----:B------:R-:W3:Y:S02]  /*04e0*/  @!UP0 S2UR UR7, SR_CgaCtaId ;  /* 0x00000000000789c3 */ /* 0x000ee40000008800 */
[----:B---3--:R-:W-:Y:S01]  /*04f0*/  @!UP0 ULEA UR8, UR7, UR6, 0x18 ;  /* 0x0000000607088291 */ /* 0x008fe2000f8ec03f */
[----:B------:R-:W-:Y:S01]  /*0500*/  VOTEU.ALL UP0, P0 ;  /* 0x00000000003f7886 */ /* 0x000fe20000000000 */
[----:B------:R-:W-:Y:S01]  /*0510*/  ISETP.EQ.OR P0, PT, R0, RZ, !P1 ;  /* 0x000000ff0000720c */ /* 0x000fe20004f02670 */
[----:B------:R-:W-:Y:S01]  /*0520*/  ULDC UR6, c[0x0][0xc] ;  /* 0x0000030000067ab9 */ /* 0x000fe20000000800 */
[----:B------:R-:W-:Y:S02]  /*0530*/  ULDC UR7, c[0x0][0x10] ;  /* 0x0000040000077ab9 */ /* 0x000fe40000000800 */
[C---:B------:R-:W-:Y:S01]  /*0540*/  ISETP.EQ.AND P0, PT, R10.reuse, RZ, P0 ;  /* 0x000000ff0a00720c */ /* 0x040fe20000702270 */
[----:B------:R-:W-:Y:S01]  /*0550*/  VIADD R10, R10, 0xffffffff ;  /* 0xffffffff0a0a7836 */ /* 0x000fe20000000000 */
[----:B------:R-:W3:Y:S04]  /*0560*/  FENCE.VIEW.ASYNC.S ;  /* 0x00000000000073c6 */ /* 0x000ee80000000000 */
[----:B---3--:R-:W4:Y:S01]  /*0570*/  @!UP0 SYNCS.EXCH.64 URZ, [UR8+0x80], UR4 ;  /* 0x00008004083f85b2 */ /* 0x008f220008000100 */
[----:B------:R-:W-:Y:S01]  /*0580*/  ISETP.GE.U32.AND P1, PT, R10, 0x2, PT ;  /* 0x000000020a00780c */ /* 0x000fe20003f26070 */
[----:B------:R3:W4:Y:S01]  /*0590*/  @!UP1 SYNCS.EXCH.64 URZ, [UR8+0x88], UR4 ;  /* 0x00008804083f95b2 */ /* 0x0007220008000100 */
[----:B------:R-:W-:Y:S01]  /*05a0*/  NOP ;  /* 0x0000000000007918 */ /* 0x000fe20000000000 */
[----:B---3--:R-:W-:-:S03]  /*05b0*/  UIMAD.WIDE.U32 UR4, UR6, UR7, URZ ;  /* 0x00000007060472a5 */ /* 0x008fc6000f8e003f */
[----:B------:R-:W-:Y:S02]  /*05c0*/  ULDC UR6, c[0x0][0x14] ;  /* 0x0000050000067ab9 */ /* 0x000fe40000000800 */
[----:B------:R-:W-:Y:S02]  /*05d0*/  UIMAD.WIDE.U32 UR38, UR4, UR6, URZ ;  /* 0x00000006042672a5 */ /* 0x000fe4000f8e003f */
[----:B------:R-:W-:-:S04]  /*05e0*/  UIMAD UR42, UR5, UR6, URZ ;  /* 0x00000006052a72a4 */ /* 0x000fc8000f8e023f */
[----:B------:R-:W-:Y:S01]  /*05f0*/  UIADD3 UR42, UR39, UR42, URZ ;  /* 0x0000002a272a7290 */ /* 0x000fe2000fffe03f */
[----:B-----5:R-:W-:-:S04]  /*0600*/  LOP3.LUT R6, R6, 0xfffffffb, RZ, 0xc0, !PT ;  /* 0xfffffffb06067812 */ /* 0x020fc800078ec0ff */
[----:B------:R-:W-:-:S05]  /*0610*/  @P3 LOP3.LUT R6, R6, 0x4, RZ, 0xfc, !PT ;  /* 0x0000000406063812 */ /* 0x000fca00078efcff */
[----:B------:R0:W-:Y:S02]  /*0620*/  STL [R1+0x8], R6 ;  /* 0x0000080601007387 */ /* 0x0001e40000100800 */
[----:B0-----:R-:W-:-:S04]  /*0630*/  @P3 IMAD.MOV.U32 R6, RZ, RZ, R3 ;  /* 0x000000ffff063224 */ /* 0x001fc800078e0003 */
[----:B-1----:R-:W-:-:S04]  /*0640*/  @P3 IMAD.WIDE.U32 R8, R4, R9, R6 ;  /* 0x0000000904083225 */ /* 0x002fc800078e0006 */
[----:B--2---:R-:W-:Y:S01]  /*0650*/  @!P3 IMAD.WIDE.U32 R6, R11, R3, R4 ;  /* 0x000000030b06b225 */ /* 0x004fe200078e0004 */
[----:B------:R-:W-:Y:S02]  /*0660*/  @P3 MOV R18, R8 ;  /* 0x0000000800123202 */ /* 0x000fe40000000f00 */
[----:B------:R-:W-:Y:S01]  /*0670*/  SEL R8, RZ, 0x1, !P0 ;  /* 0x00000001ff087807 */ /* 0x000fe20004000000 */
[----:B------:R-:W-:Y:S02]  /*0680*/  @P3 IMAD.MOV.U32 R11, RZ, RZ, RZ ;  /* 0x000000ffff0b3224 */ /* 0x000fe400078e00ff */
[----:B------:R-:W-:Y:S01]  /*0690*/  @!P3 IMAD.MOV.U32 R18, RZ, RZ, R6 ;  /* 0x000000ffff12b224 */ /* 0x000fe200078e0006 */
[----:B------:R-:W-:Y:S01]  /*06a0*/  SEL R6, R8, 0x2, P1 ;  /* 0x0000000208067807 */ /* 0x000fe20000800000 */
[----:B------:R-:W-:Y:S02]  /*06b0*/  @P3 IMAD.IADD R19, R9, 0x1, R11 ;  /* 0x0000000109133824 */ /* 0x000fe400078e020b */
[----:B------:R-:W-:Y:S01]  /*06c0*/  @!P3 IMAD.MOV.U32 R19, RZ, RZ, R7 ;  /* 0x000000ffff13b224 */ /* 0x000fe200078e0007 */
[----:B------:R0:W-:Y:S04]  /*06d0*/  STL [R1+0x18], R18 ;  /* 0x0000181201007387 */ /* 0x0001e80000100800 */
[----:B------:R0:W-:Y:S04]  /*06e0*/  STL [R1+0x14], R19 ;  /* 0x0000141301007387 */ /* 0x0001e80000100800 */
[----:B------:R0:W-:Y:S01]  /*06f0*/  STL [R1+0x10], R6 ;  /* 0x0000100601007387 */ /* 0x0001e20000100800 */
[----:B----4-:R-:W-:Y:S06]  /*0700*/  BAR.SYNC.DEFER_BLOCKING 0x0 ;  /* 0x0000000000007b1d */ /* 0x010fec0000010000 */
[----:B------:R-:W-:Y:S05]  /*0710*/  @!P2 BRA `(.L_x_3) ;  /* 0x0000006800cca947 */ /* 0x000fea0003800000 */
[----:B------:R-:W-:-:S13]  /*0720*/  ISETP.GT.U32.AND P0, PT, R10, 0x1, PT ;  /* 0x000000010a00780c */ /* 0x000fda0003f04070 */
[----:B------:R-:W-:Y:S05]  /*0730*/  @P0 EXIT ;  /* 0x000000000000094d */ /* 0x000fea0003800000 */
[----:B------:R-:W-:Y:S01]  /*0740*/  ULDC.64 UR4, c[0x0][0x650] ;  /* 0x0001940000047ab9 */ /* 0x000fe20000000a00 */
[----:B------:R-:W-:Y:S01]  /*0750*/  PRMT R0, RZ, 0x7610, R0 ;  /* 0x00007610ff007816 */ /* 0x000fe20000000000 */
[----:B------:R-:W-:Y:S01]  /*0760*/  IMAD.MOV.U32 R99, RZ, RZ, -0x1 ;  /* 0xffffffffff637424 */ /* 0x000fe200078e00ff */
[----:B------:R-:W-:Y:S01]  /*0770*/  ISETP.GE.U32.AND P0, PT, R18, UR4, PT ;  /* 0x0000000412007c0c */ /* 0x000fe2000bf06070 */
[----:B------:R-:W-:Y:S02]  /*0780*/  IMAD.MOV.U32 R98, RZ, RZ, -0x1 ;  /* 0xffffffffff627424 */ /* 0x000fe400078e00ff */
[----:B------:R-:W-:Y:S01]  /*0790*/  IMAD.MOV.U32 R97, RZ, RZ, -0x1 ;  /* 0xffffffffff617424 */ /* 0x000fe200078e00ff */
[----:B------:R-:W-:-:S13]  /*07a0*/  ISETP.GE.U32.AND.EX P0, PT, R19, UR5, PT, P0 ;  /* 0x0000000513007c0c */ /* 0x000fda000bf06100 */
[----:B------:R-:W-:Y:S05]  /*07b0*/  @P0 BRA `(.L_x_4) ;  /* 0x00000004005c0947 */ /* 0x000fea0003800000 */
[----:B------:R-:W1:Y:S01]  /*07c0*/  LDC.64 R14, c[0x0][0x628] ;  /* 0x00018a00ff0e7b82 */ /* 0x000e620000000a00 */
[----:B0-----:R-:W-:Y:S02]  /*07d0*/  IMAD.MOV.U32 R6, RZ, RZ, R18 ;  /* 0x000000ffff067224 */ /* 0x001fe400078e0012 */
[----:B------:R-:W-:-:S05]  /*07e0*/  IMAD.MOV.U32 R7, RZ, RZ, R19 ;  /* 0x000000ffff077224 */ /* 0x000fca00078e0013 */
[----:B------:R-:W0:Y:S08]  /*07f0*/  LDC R0, c[0x0][0x630] ;  /* 0x00018c00ff007b82 */ /* 0x000e300000000800 */
[----:B------:R-:W2:Y:S01]  /*0800*/  LDC.64 R16, c[0x0][0x620] ;  /* 0x00018800ff107b82 */ /* 0x000ea20000000a00 */
[----:B-1----:R-:W-:-:S04]  /*0810*/  ISETP.NE.U32.AND P0, PT, R14, RZ, PT ;  /* 0x000000ff0e00720c */ /* 0x002fc80003f05070 */
[----:B------:R-:W-:-:S13]  /*0820*/  ISETP.NE.AND.EX P0, PT, R15, RZ, PT, P0 ;  /* 0x000000ff0f00720c */ /* 0x000fda0003f05300 */
[----:B0-2---:R-:W-:Y:S05]  /*0830*/  @!P0 BRA `(.L_x_5) ;  /* 0x0000000000288947 */ /* 0x005fea0003800000 */
[----:B------:R-:W0:Y:S02]  /*0840*/  LDC R11, c[0x0][0x634] ;  /* 0x00018d00ff0b7b82 */ /* 0x000e240000000800 */
[----:B0-----:R-:W-:-:S05]  /*0850*/  IADD3 R11, P0, R18, R11, RZ ;  /* 0x0000000b120b7210 */ /* 0x001fca0007f1e0ff */
[----:B------:R-:W-:-:S04]  /*0860*/  IMAD.X R13, RZ, RZ, R19, P0 ;  /* 0x000000ffff0d7224 */ /* 0x000fc800000e0613 */
[----:B------:R-:W-:-:S04]  /*0870*/  IMAD.WIDE.U32 R6, R13, R14, RZ ;  /* 0x0000000e0d067225 */ /* 0x000fc800078e00ff */
[----:B------:R-:W-:-:S04]  /*0880*/  IMAD.WIDE.U32 R8, P0, R11, R15, R6 ;  /* 0x0000000f0b087225 */ /* 0x000fc80007800006 */
[----:B------:R-:W-:Y:S01]  /*0890*/  IMAD.WIDE.U32 R6, R11, R14, RZ ;  /* 0x0000000e0b067225 */ /* 0x000fe200078e00ff */
[----:B------:R-:W-:-:S03]  /*08a0*/  IADD3.X R11, RZ, RZ, RZ, P0, !PT ;  /* 0x000000ffff0b7210 */ /* 0x000fc600007fe4ff */
[----:B------:R-:W-:Y:S01]  /*08b0*/  IMAD.MOV.U32 R10, RZ, RZ, R9 ;  /* 0x000000ffff0a7224 */ /* 0x000fe200078e0009 */
[----:B------:R-:W-:-:S05]  /*08c0*/  IADD3 RZ, P0, R7, R8, RZ ;  /* 0x0000000807ff7210 */ /* 0x000fca0007f1e0ff */
[----:B------:R-:W-:-:S08]  /*08d0*/  IMAD.WIDE.U32.X R6, R13, R15, R10, P0 ;  /* 0x0000000f0d067225 */ /* 0x000fd000000e040a */
.L_x_5:
[-CC-:B------:R-:W-:Y:S01]  /*08e0*/  SHF.R.U64 R97, R6, R0.reuse, R7.reuse ;  /* 0x0000000006617219 */ /* 0x180fe20000001207 */
[----:B------:R-:W0:Y:S01]  /*08f0*/  LDC R10, c[0x0][0x618] ;  /* 0x00018600ff0a7b82 */ /* 0x000e220000000800 */
[----:B------:R-:W-:Y:S01]  /*0900*/  SHF.R.U32.HI R5, RZ, R0, R7 ;  /* 0x00000000ff057219 */ /* 0x000fe20000011607 */
[----:B------:R-:W-:Y:S01]  /*0910*/  ULDC UR4, c[0x0][0x150] ;  /* 0x0000540000047ab9 */ /* 0x000fe20000000800 */
[----:B------:R-:W-:Y:S01]  /*0920*/  IADD3 R9, P0, RZ, -R97, RZ ;  /* 0x80000061ff097210 */ /* 0x000fe20007f1e0ff */
[----:B------:R-:W-:Y:S01]  /*0930*/  IMAD.MOV.U32 R6, RZ, RZ, R18 ;  /* 0x000000ffff067224 */ /* 0x000fe200078e0012 */
[----:B------:R-:W-:Y:S01]  /*0940*/  I2FP.F32.U32 R0, R4 ;  /* 0x0000000400007245 */ /* 0x000fe20000201000 */
[----:B------:R-:W-:Y:S02]  /*0950*/  IMAD.MOV.U32 R7, RZ, RZ, R19 ;  /* 0x000000ffff077224 */ /* 0x000fe400078e0013 */
[----:B------:R-:W1:Y:S01]  /*0960*/  LDC.64 R24, c[0x0][0x640] ;  /* 0x00019000ff187b82 */ /* 0x000e620000000a00 */
[----:B------:R-:W-:-:S02]  /*0970*/  IMAD.X R11, RZ, RZ, ~R5, P0 ;  /* 0x000000ffff0b7224 */ /* 0x000fc400000e0e05 */
[----:B------:R-:W-:Y:S01]  /*0980*/  FMUL R0, R0, UR4 ;  /* 0x0000000400007c20 */ /* 0x000fe20008400000 */
[----:B------:R-:W-:Y:S01]  /*0990*/  IMAD.WIDE.U32 R6, R9, R16, R6 ;  /* 0x0000001009067225 */ /* 0x000fe200078e0006 */
[----:B------:R-:W-:-:S03]  /*09a0*/  ULDC UR4, c[0x0][0x154] ;  /* 0x0000550000047ab9 */ /* 0x000fc60000000800 */
[----:B------:R-:W-:Y:S01]  /*09b0*/  IMAD R8, R11, R16, RZ ;  /* 0x000000100b087224 */ /* 0x000fe200078e02ff */
[----:B------:R-:W2:Y:S01]  /*09c0*/  LDC R5, c[0x0][0x144] ;  /* 0x00005100ff057b82 */ /* 0x000ea20000000800 */
[----:B------:R-:W3:Y:S02]  /*09d0*/  F2I.U32.TRUNC.NTZ R0, R0 ;  /* 0x0000000000007305 */ /* 0x000ee4000020f000 */
[----:B------:R-:W-:-:S04]  /*09e0*/  IMAD R9, R9, R17, R8 ;  /* 0x0000001109097224 */ /* 0x000fc800078e0208 */
[----:B------:R-:W-:Y:S01]  /*09f0*/  IMAD.IADD R7, R7, 0x1, R9 ;  /* 0x0000000107077824 */ /* 0x000fe200078e0209 */
[----:B------:R-:W4:Y:S01]  /*0a00*/  LDC R18, c[0x0][0x608] ;  /* 0x00018200ff127b82 */ /* 0x000f220000000800 */
[----:B------:R-:W-:-:S03]  /*0a10*/  IMAD.MOV.U32 R9, RZ, RZ, -0x1 ;  /* 0xffffffffff097424 */ /* 0x000fc600078e00ff */
[-CC-:B0-----:R-:W-:Y:S02]  /*0a20*/  SHF.R.U64 R16, R6, R10.reuse, R7.reuse ;  /* 0x0000000a06107219 */ /* 0x181fe40000001207 */
[----:B------:R-:W-:Y:S02]  /*0a30*/  I2FP.F32.U32 R6, R3 ;  /* 0x0000000300067245 */ /* 0x000fe40000201000 */
[----:B------:R-:W0:Y:S01]  /*0a40*/  LDC R22, c[0x0][0x658] ;  /* 0x00019600ff167b82 */ /* 0x000e220000000800 */
[----:B-1----:R-:W-:Y:S01]  /*0a50*/  ISETP.NE.U32.AND P0, PT, R24, RZ, PT ;  /* 0x000000ff1800720c */ /* 0x002fe20003f05070 */
[----:B---3--:R-:W-:Y:S02]  /*0a60*/  IMAD.MOV R8, RZ, RZ, -R0 ;  /* 0x000000ffff087224 */ /* 0x008fe400078e0a00 */
[----:B------:R-:W-:Y:S01]  /*0a70*/  FMUL R6, R6, UR4 ;  /* 0x0000000406067c20 */ /* 0x000fe20008400000 */
[----:B------:R-:W-:Y:S02]  /*0a80*/  SHF.R.U32.HI R7, RZ, R10, R7 ;  /* 0x0000000aff077219 */ /* 0x000fe40000011607 */
[----:B------:R-:W-:Y:S01]  /*0a90*/  ISETP.NE.AND.EX P0, PT, R25, RZ, PT, P0 ;  /* 0x000000ff1900720c */ /* 0x000fe20003f05300 */
[----:B------:R1:W3:Y:S01]  /*0aa0*/  F2I.U32.TRUNC.NTZ R13, R6 ;  /* 0x00000006000d7305 */ /* 0x0002e2000020f000 */
[----:B------:R-:W1:Y:S01]  /*0ab0*/  LDC R14, c[0x0][0x148] ;  /* 0x00005200ff0e7b82 */ /* 0x000e620000000800 */
[----:B--2---:R-:W-:-:S07]  /*0ac0*/  IMAD R0, R5, R8, R4 ;  /* 0x0000000805007224 */ /* 0x004fce00078e0204 */
[----:B------:R-:W2:Y:S01]  /*0ad0*/  LDC R20, c[0x0][0x600] ;  /* 0x00018000ff147b82 */ /* 0x000ea20000000800 */
[-CC-:B----4-:R-:W-:Y:S02]  /*0ae0*/  SHF.R.U64 R26, R16, R18.reuse, R7.reuse ;  /* 0x00000012101a7219 */ /* 0x190fe40000001207 */
[----:B------:R-:W-:Y:S01]  /*0af0*/  SHF.R.U32.HI R5, RZ, R18, R7 ;  /* 0x00000012ff057219 */ /* 0x000fe20000011607 */
[----:B------:R-:W-:-:S04]  /*0b00*/  IMAD.MOV.U32 R7, RZ, RZ, 0x1 ;  /* 0x00000001ff077424 */ /* 0x000fc800078e00ff */
[----:B------:R-:W4:Y:S01]  /*0b10*/  LDC R17, c[0x0][0x648] ;  /* 0x00019200ff117b82 */ /* 0x000f220000000800 */
[-C--:B0-----:R-:W-:Y:S02]  /*0b20*/  SHF.L.U32 R4, R9, R22.reuse, RZ ;  /* 0x0000001609047219 */ /* 0x081fe400000006ff */
[--C-:B------:R-:W-:Y:S02]  /*0b30*/  SHF.R.U64 R18, R26, R22, R5.reuse ;  /* 0x000000161a127219 */ /* 0x100fe40000001205 */
[----:B------:R-:W-:Y:S02]  /*0b40*/  LOP3.LUT R11, RZ, R4, RZ, 0x33, !PT ;  /* 0x00000004ff0b7212 */ /* 0x000fe400078e33ff */
[-C--:B------:R-:W-:Y:S01]  /*0b50*/  SHF.R.U32.HI R5, RZ, R22.reuse, R5 ;  /* 0x00000016ff057219 */ /* 0x080fe20000011605 */
[----:B------:R-:W0:Y:S01]  /*0b60*/  LDC R19, c[0x0][0x638] ;  /* 0x00018e00ff137b82 */ /* 0x000e220000000800 */
[----:B------:R-:W-:Y:S02]  /*0b70*/  SHF.L.U32 R10, R7, R22, RZ ;  /* 0x00000016070a7219 */ /* 0x000fe400000006ff */
[----:B------:R-:W-:-:S05]  /*0b80*/  MOV R4, R18 ;  /* 0x0000001200047202 */ /* 0x000fca0000000f00 */
[----:B------:R-:W0:Y:S01]  /*0b90*/  LDC R99, c[0x0][0x610] ;  /* 0x00018400ff637b82 */ /* 0x000e220000000800 */
[----:B-1-3--:R-:W-:Y:S05]  /*0ba0*/  @!P0 BRA `(.L_x_6) ;  /* 0x0000000000288947 */ /* 0x00afea0003800000 */
[----:B------:R-:W1:Y:S02]  /*0bb0*/  LDC R9, c[0x0][0x64c] ;  /* 0x00019300ff097b82 */ /* 0x000e640000000800 */
[----:B-1----:R-:W-:-:S05]  /*0bc0*/  IADD3 R9, P0, R18, R9, RZ ;  /* 0x0000000912097210 */ /* 0x002fca0007f1e0ff */
[----:B------:R-:W-:-:S04]  /*0bd0*/  IMAD.X R15, RZ, RZ, R5, P0 ;  /* 0x000000ffff0f7224 */ /* 0x000fc800000e0605 */
[----:B------:R-:W-:-:S04]  /*0be0*/  IMAD.WIDE.U32 R4, R15, R24, RZ ;  /* 0x000000180f047225 */ /* 0x000fc800078e00ff */
[----:B------:R-:W-:-:S04]  /*0bf0*/  IMAD.WIDE.U32 R6, P0, R9, R25, R4 ;  /* 0x0000001909067225 */ /* 0x000fc80007800004 */
[----:B------:R-:W-:-:S04]  /*0c00*/  IMAD.WIDE.U32 R4, R9, R24, RZ ;  /* 0x0000001809047225 */ /* 0x000fc800078e00ff */
[----:B------:R-:W-:Y:S01]  /*0c10*/  IMAD.X R9, RZ, RZ, RZ, P0 ;  /* 0x000000ffff097224 */ /* 0x000fe200000e06ff */
[----:B------:R-:W-:Y:S01]  /*0c20*/  IADD3 RZ, P0, R5, R6, RZ ;  /* 0x0000000605ff7210 */ /* 0x000fe20007f1e0ff */
[----:B------:R-:W-:-:S04]  /*0c30*/  IMAD.MOV.U32 R8, RZ, RZ, R7 ;  /* 0x000000ffff087224 */ /* 0x000fc800078e0007 */
[----:B------:R-:W-:-:S08]  /*0c40*/  IMAD.WIDE.U32.X R4, R15, R25, R8, P0 ;  /* 0x000000190f047225 */ /* 0x000fd000000e0408 */
.L_x_6:
[----:B----4-:R-:W-:Y:S01]  /*0c50*/  SHF.R.U64 R4, R4, R17, R5 ;  /* 0x0000001104047219 */ /* 0x010fe20000001205 */
[----:B--2---:R-:W-:Y:S01]  /*0c60*/  VIADD R5, R20, 0xffffffff ;  /* 0xffffffff14057836 */ /* 0x004fe20000000000 */
[----:B------:R-:W-:Y:S01]  /*0c70*/  LOP3.LUT R11, R26, R11, RZ, 0xc0, !PT ;  /* 0x0000000b1a0b7212 */ /* 0x000fe200078ec0ff */
[----:B------:R-:W-:Y:S02]  /*0c80*/  IMAD.MOV R13, RZ, RZ, -R13 ;  /* 0x000000ffff0d7224 */ /* 0x000fe400078e0a0d */
[----:B------:R-:W-:Y:S02]  /*0c90*/  IMAD.MOV R6, RZ, RZ, -R4 ;  /* 0x000000ffff067224 */ /* 0x000fe400078e0a04 */
[----:B------:R-:W-:Y:S01]  /*0ca0*/  IMAD R11, R10, R4, R11 ;  /* 0x000000040a0b7224 */ /* 0x000fe200078e020b */
[----:B------:R-:W-:Y:S01]  /*0cb0*/  LOP3.LUT R4, R16, R5, RZ, 0xc0, !PT ;  /* 0x0000000510047212 */ /* 0x000fe200078ec0ff */
[----:B------:R-:W-:Y:S02]  /*0cc0*/  @P3 IMAD R0, R14, R13, R3 ;  /* 0x0000000d0e003224 */ /* 0x000fe400078e0203 */
[----:B0-----:R-:W-:-:S02]  /*0cd0*/  IMAD R3, R6, R19, R18 ;  /* 0x0000001306037224 */ /* 0x001fc400078e0212 */
[----:B------:R-:W-:Y:S02]  /*0ce0*/  IMAD R99, R11, R99, R0 ;  /* 0x000000630b637224 */ /* 0x000fe400078e0200 */
[----:B------:R-:W-:Y:S02]  /*0cf0*/  IMAD R4, R3, R20, R4 ;  /* 0x0000001403047224 */ /* 0x000fe400078e0204 */
[----:B------:R-:W-:-:S03]  /*0d00*/  IMAD.MOV.U32 R0, RZ, RZ, 0x1 ;  /* 0x00000001ff007424 */ /* 0x000fc600078e00ff */
[----:B------:R-:W-:Y:S02]  /*0d10*/  SEL R98, R4, R99, !P3 ;  /* 0x0000006304627207 */ /* 0x000fe40005800000 */
[----:B------:R-:W-:-:S07]  /*0d20*/  SEL R99, R99, R4, !P3 ;  /* 0x0000000463637207 */ /* 0x000fce0005800000 */
.L_x_4:
[----:B------:R-:W-:-:S08]  /*0d30*/  NOP ;  /* 0x0000000000007918 */ /* 0x000fd00000000000 */
[----:B------:R-:W1:Y:S02]  /*0d40*/  USETMAXREG.TRY_ALLOC.CTAPOOL UP0, 0xe8 ;  /* 0x000000e8000079c8 */ /* 0x000e640008000600 */
[----:B-1----:R-:W-:-:S13]  /*0d50*/  PLOP3.LUT P0, PT, PT, PT, UP0, 0x80, 0x0 ;  /* 0x000000000000781c */ /* 0x002fda0003f0f008 */
[----:B------:R-:W-:Y:S05]  /*0d60*/  @!P0 BRA `(.L_x_4) ;  /* 0xfffffffc00f08947 */ /* 0x000fea000383ffff */
[----:B------:R-:W-:Y:S01]  /*0d70*/  ULDC.64 UR4, c[0x0][0x598] ;  /* 0x0001660000047ab9 */ /* 0x000fe20000000a00 */
[----:B------:R-:W-:Y:S01]  /*0d80*/  ULDC.64 UR36, c[0x0][0x208] ;  /* 0x0000820000247ab9 */ /* 0x000fe20000000a00 */
[----:B------:R-:W-:-:S04]  /*0d90*/  ISETP.NE.U32.AND P0, PT, RZ, UR4, PT ;  /* 0x00000004ff007c0c */ /* 0x000fc8000bf05070 */
[----:B------:R-:W-:-:S13]  /*0da0*/  ISETP.NE.AND.EX P0, PT, RZ, UR5, PT, P0 ;  /* 0x00000005ff007c0c */ /* 0x000fda000bf05300 */
[----:B------:R-:W-:Y:S05]  /*0db0*/  @!P0 BRA `(.L_x_7) ;  /* 0x00000000001c8947 */ /* 0x000fea0003800000 */
[----:B------:R-:W1:Y:S02]  /*0dc0*/  LDC.64 R4, c[0x0][0x598] ;  /* 0x00016600ff047b82 */ /* 0x000e640000000a00 */
[----:B-1----:R-:W2:Y:S02]  /*0dd0*/  LDG.E.64 R4, desc[UR36][R4.64] ;  /* 0x0000002404047981 */ /* 0x002ea4000c1e1b00 */
[----:B--2---:R-:W-:-:S04]  /*0de0*/  ISETP.NE.U32.AND P0, PT, R4, RZ, PT ;  /* 0x000000ff0400720c */ /* 0x004fc80003f05070 */
[----:B------:R-:W-:-:S13]  /*0df0*/  ISETP.NE.AND.EX P0, PT, R5, RZ, PT, P0 ;  /* 0x000000ff0500720c */ /* 0x000fda0003f05300 */
[----:B------:R-:W-:Y:S05]  /*0e00*/  @!P0 BRA `(.L_x_7) ;  /* 0x0000000000088947 */ /* 0x000fea0003800000 */
[----:B------:R1:W5:Y:S01]  /*0e10*/  LD.E R100, desc[UR36][R4.64] ;  /* 0x0000002404647980 */ /* 0x000362000c101900 */
[----:B------:R-:W-:Y:S05]  /*0e20*/  BRA `(.L_x_8) ;  /* 0x0000000000247947 */ /* 0x000fea0003800000 */
.L_x_7:
[----:B------:R-:W-:Y:S02]  /*0e30*/  ULDC.64 UR4, c[0x0][0x588] ;  /* 0x0001620000047ab9 */ /* 0x000fe40000000a00 */
[----:B------:R-:W-:-:S04]  /*0e40*/  ISETP.NE.U32.AND P0, PT, RZ, UR4, PT ;  /* 0x00000004ff007c0c */ /* 0x000fc8000bf05070 */
[----:B------:R-:W-:-:S13]  /*0e50*/  ISETP.NE.AND.EX P0, PT, RZ, UR5, PT, P0 ;  /* 0x00000005ff007c0c */ /* 0x000fda000bf05300 */
[----:B------:R-:W-:Y:S05]  /*0e60*/  @!P0 BRA `(.L_x_9) ;  /* 0x00000000000c8947 */ /* 0x000fea0003800000 */
[----:B------:R-:W1:Y:S02]  /*0e70*/  LDC.64 R100, c[0x0][0x588] ;  /* 0x00016200ff647b82 */ /* 0x000e640000000a00 */
[----:B-1----:R2:W5:Y:S01]  /*0e80*/  LDG.E R100, desc[UR36][R100.64] ;  /* 0x0000002464647981 */ /* 0x002562000c1e1900 */
[----:B------:R-:W-:Y:S05]  /*0e90*/  BRA `(.L_x_8) ;  /* 0x0000000000087947 */ /* 0x000fea0003800000 */
.L_x_9:
[----:B------:R-:W-:Y:S02]  /*0ea0*/  ULDC UR4, c[0x0][0x580] ;  /* 0x0001600000047ab9 */ /* 0x000fe40000000800 */
[----:B------:R-:W-:-:S07]  /*0eb0*/  IMAD.U32 R100, RZ, RZ, UR4 ;  /* 0x00000004ff647e24 */ /* 0x000fce000f8e00ff */
.L_x_8:
[----:B------:R-:W-:Y:S02]  /*0ec0*/  ULDC.64 UR4, c[0x0][0x5a0] ;  /* 0x0001680000047ab9 */ /* 0x000fe40000000a00 */
[----:B------:R-:W-:-:S04]  /*0ed0*/  ISETP.NE.U32.AND P0, PT, RZ, UR4, PT ;  /* 0x00000004ff007c0c */ /* 0x000fc8000bf05070 */
[----:B------:R-:W-:-:S13]  /*0ee0*/  ISETP.NE.AND.EX P0, PT, RZ, UR5, PT, P0 ;  /* 0x00000005ff007c0c */ /* 0x000fda000bf05300 */
[----:B------:R-:W-:Y:S05]  /*0ef0*/  @!P0 BRA `(.L_x_10) ;  /* 0x00000000001c8947 */ /* 0x000fea0003800000 */
[----:B-1----:R-:W1:Y:S02]  /*0f00*/  LDC.64 R4, c[0x0][0x5a0] ;  /* 0x00016800ff047b82 */ /* 0x002e640000000a00 */
[----:B-1----:R-:W3:Y:S02]  /*0f10*/  LDG.E.64 R4, desc[UR36][R4.64] ;  /* 0x0000002404047981 */ /* 0x002ee4000c1e1b00 */
[----:B---3--:R-:W-:-:S04]  /*0f20*/  ISETP.NE.U32.AND P0, PT, R4, RZ, PT ;  /* 0x000000ff0400720c */ /* 0x008fc80003f05070 */
[----:B------:R-:W-:-:S13]  /*0f30*/  ISETP.NE.AND.EX P0, PT, R5, RZ, PT, P0 ;  /* 0x000000ff0500720c */ /* 0x000fda0003f05300 */
[----:B------:R-:W-:Y:S05]  /*0f40*/  @!P0 BRA `(.L_x_10) ;  /* 0x0000000000088947 */ /* 0x000fea0003800000 */
[----:B------:R1:W5:Y:S01]  /*0f50*/  LD.E R102, desc[UR36][R4.64] ;  /* 0x0000002404667980 */ /* 0x000362000c101900 */
[----:B------:R-:W-:Y:S05]  /*0f60*/  BRA `(.L_x_11) ;  /* 0x0000000000247947 */ /* 0x000fea0003800000 */
.L_x_10:
[----:B------:R-:W-:Y:S02]  /*0f70*/  ULDC.64 UR4, c[0x0][0x590] ;  /* 0x0001640000047ab9 */ /* 0x000fe40000000a00 */
[----:B------:R-:W-:-:S04]  /*0f80*/  ISETP.NE.U32.AND P0, PT, RZ, UR4, PT ;  /* 0x00000004ff007c0c */ /* 0x000fc8000bf05070 */
[----:B------:R-:W-:-:S13]  /*0f90*/  ISETP.NE.AND.EX P0, PT, RZ, UR5, PT, P0 ;  /* 0x00000005ff007c0c */ /* 0x000fda000bf05300 */
[----:B------:R-:W-:Y:S05]  /*0fa0*/  @!P0 BRA `(.L_x_12) ;  /* 0x00000000000c8947 */ /* 0x000fea0003800000 */
[----:B------:R-:W3:Y:S02]  /*0fb0*/  LDC.64 R102, c[0x0][0x590] ;  /* 0x00016400ff667b82 */ /* 0x000ee40000000a00 */
[----:B---3--:R3:W5:Y:S01]  /*0fc0*/  LDG.E R102, desc[UR36][R102.64] ;  /* 0x0000002466667981 */ /* 0x008762000c1e1900 */
[----:B------:R-:W-:Y:S05]  /*0fd0*/  BRA `(.L_x_11) ;  /* 0x0000000000087947 */ /* 0x000fea0003800000 */
.L_x_12:
[----:B------:R-:W-:Y:S02]  /*0fe0*/  ULDC UR4, c[0x0][0x584] ;  /* 0x0001610000047ab9 */ /* 0x000fe40000000800 */
[----:B------:R-:W-:-:S07]  /*0ff0*/  MOV R102, UR4 ;  /* 0x0000000400667c02 */ /* 0x000fce0008000f00 */
.L_x_11:
[----:B------:R-:W-:-:S13]  /*1000*/  LOP3.LUT P0, RZ, R0, 0xff, RZ, 0xc0, !PT ;  /* 0x000000ff00ff7812 */ /* 0x000fda000780c0ff */
[----:B------:R-:W-:Y:S05]  /*1010*/  @!P0 EXIT ;  /* 0x000000000000894d */ /* 0x000fea0003800000 */
[----:B------:R-:W4:Y:S01]  /*1020*/  LDL R8, [R1+0x10] ;  /* 0x0000100001087983 */ /* 0x000f220000100800 */
[C---:B--2---:R-:W-:Y:S01]  /*1030*/  IMAD.SHL.U32 R101, R2.reuse, 0x2, RZ ;  /* 0x0000000202657824 */ /* 0x044fe200078e00ff */
[----:B------:R-:W2:Y:S01]  /*1040*/  LDC R106, c[0x0][0x658] ;  /* 0x00019600ff6a7b82 */ /* 0x000ea20000000800 */
[C---:B------:R-:W-:Y:S01]  /*1050*/  LOP3.LUT R0, R2.reuse, 0x10, RZ, 0xc0, !PT ;  /* 0x0000001002007812 */ /* 0x040fe200078ec0ff */
[----:B------:R-:W-:Y:S01]  /*1060*/  ULDC.64 UR4, c[0x0][0x288] ;  /* 0x0000a20000047ab9 */ /* 0x000fe20000000a00 */
[----:B-1----:R-:W-:Y:S02]  /*1070*/  LOP3.LUT R4, R2, 0x7f, RZ, 0xc0, !PT ;  /* 0x0000007f02047812 */ /* 0x002fe400078ec0ff */
[----:B------:R-:W-:Y:S02]  /*1080*/  LOP3.LUT R3, R101, 0x20, RZ, 0xc0, !PT ;  /* 0x0000002065037812 */ /* 0x000fe400078ec0ff */
[----:B------:R-:W-:Y:S01]  /*1090*/  LOP3.LUT R12, R12, 0x1, RZ, 0xc0, !PT ;  /* 0x000000010c0c7812 */ /* 0x000fe200078ec0ff */
[----:B------:R-:W1:Y:S01]  /*10a0*/  LDC.64 R108, c[0x0][0x5c8] ;  /* 0x00017200ff6c7b82 */ /* 0x000e620000000a00 */
[----:B0-----:R-:W-:-:S02]  /*10b0*/  LEA.HI R6, R0, R3, RZ, 0x1e ;  /* 0x0000000300067211 */ /* 0x001fc400078ff0ff */
[----:B------:R-:W-:-:S05]  /*10c0*/  SHF.R.U32.HI R4, RZ, 0x1, R4 ;  /* 0x00000001ff047819 */ /* 0x000fca0000011604 */
[----:B------:R-:W0:Y:S01]  /*10d0*/  LDC R7, c[0x0][0x600] ;  /* 0x00018000ff077b82 */ /* 0x000e220000000800 */
[----:B------:R-:W-:Y:S02]  /*10e0*/  LOP3.LUT R0, R2, 0x3, RZ, 0xc0, !PT ;  /* 0x0000000302007812 */ /* 0x000fe400078ec0ff */
[----:B------:R-:W-:Y:S01]  /*10f0*/  SHF.R.U32.HI R113, RZ, 0x2, R2 ;  /* 0x00000002ff717819 */ /* 0x000fe20000011602 */
[----:B------:R-:W-:Y:S01]  /*1100*/  IMAD.SHL.U32 R22, R12, 0x40, RZ ;  /* 0x000000400c167824 */ /* 0x000fe200078e00ff */
[----:B------:R-:W-:Y:S01]  /*1110*/  LOP3.LUT R23, R4, 0x30, RZ, 0xc0, !PT ;  /* 0x0000003004177812 */ /* 0x000fe200078ec0ff */
[----:B------:R-:W-:Y:S01]  /*1120*/  IMAD.SHL.U32 R4, R0, 0x8, RZ ;  /* 0x0000000800047824 */ /* 0x000fe200078e00ff */
[C---:B------:R-:W-:Y:S01]  /*1130*/  LOP3.LUT R3, R113.reuse, 0x3, RZ, 0xc0, !PT ;  /* 0x0000000371037812 */ /* 0x040fe200078ec0ff */
[----:B------:R-:W-:Y:S01]  /*1140*/  IMAD.U32 R9, RZ, RZ, UR4 ;  /* 0x00000004ff097e24 */ /* 0x000fe2000f8e00ff */
[----:B------:R-:W-:Y:S01]  /*1150*/  LOP3.LUT R5, R113, 0x7, RZ, 0xc0, !PT ;  /* 0x0000000771057812 */ /* 0x000fe200078ec0ff */
[----:B------:R-:W-:Y:S01]  /*1160*/  UIADD3 UR4, UR5, 0x1f, URZ ;  /* 0x0000001f05047890 */ /* 0x000fe2000fffe03f */
[----:B------:R-:W-:Y:S01]  /*1170*/  LOP3.LUT R4, R4, 0x18, R3, 0xe2, !PT ;  /* 0x0000001804047812 */ /* 0x000fe200078ee203 */
[----:B------:R-:W-:Y:S01]  /*1180*/  IMAD.SHL.U32 R105, R3, 0x8, RZ ;  /* 0x0000000803697824 */ /* 0x000fe200078e00ff */
[--C-:B------:R-:W-:Y:S01]  /*1190*/  LOP3.LUT R22, R22, 0x40, R5.reuse, 0xe2, !PT ;  /* 0x0000004016167812 */ /* 0x100fe200078ee205 */
[----:B------:R-:W-:Y:S01]  /*11a0*/  IMAD.MOV.U32 R3, RZ, RZ, -0x1 ;  /* 0xffffffffff037424 */ /* 0x000fe200078e00ff */
[----:B------:R-:W-:Y:S01]  /*11b0*/  IADD3 R5, RZ, -R23, -R5 ;  /* 0x80000017ff057210 */ /* 0x000fe20007ffe805 */
[----:B------:R-:W-:Y:S01]  /*11c0*/  USHF.R.S32.HI UR5, URZ, 0x1f, UR4 ;  /* 0x0000001f3f057899 */ /* 0x000fe20008011404 */
[----:B------:R-:W-:Y:S01]  /*11d0*/  IMAD R104, R0, -0x2, R9 ;  /* 0xfffffffe00687824 */ /* 0x000fe200078e0209 */
[----:B---3--:R-:W-:Y:S01]  /*11e0*/  LOP3.LUT R103, R4, 0x4, R113, 0xf8, !PT ;  /* 0x0000000404677812 */ /* 0x008fe200078ef871 */
[----:B------:R-:W-:Y:S01]  /*11f0*/  IMAD.MOV.U32 R9, RZ, RZ, 0x1 ;  /* 0x00000001ff097424 */ /* 0x000fe200078e00ff */
[----:B------:R-:W-:Y:S01]  /*1200*/  ULEA.HI UR5, UR5, UR4, URZ, 0x5 ;  /* 0x0000000405057291 */ /* 0x000fe2000f8f283f */
[----:B------:R-:W-:Y:S01]  /*1210*/  LOP3.LUT R105, R105, 0x18, R0, 0xe2, !PT ;  /* 0x0000001869697812 */ /* 0x000fe200078ee200 */
[----:B------:R-:W-:Y:S01]  /*1220*/  IMAD R5, R12, -0x40, R5 ;  /* 0xffffffc00c057824 */ /* 0x000fe200078e0205 */
[----:B--2---:R-:W-:Y:S01]  /*1230*/  SHF.L.U32 R3, R3, R106, RZ ;  /* 0x0000006a03037219 */ /* 0x004fe200000006ff */
[----:B------:R-:W-:Y:S01]  /*1240*/  ULDC UR4, c[0x0][0x284] ;  /* 0x0000a10000047ab9 */ /* 0x000fe20000000800 */
[----:B------:R-:W-:-:S02]  /*1250*/  LOP3.LUT R16, R2, 0x80, RZ, 0xc0, !PT ;  /* 0x0000008002107812 */ /* 0x000fc400078ec0ff */
[----:B------:R-:W-:Y:S01]  /*1260*/  SHF.L.U32 R112, R2, 0x4, RZ ;  /* 0x0000000402707819 */ /* 0x000fe200000006ff */
[----:B------:R-:W-:Y:S01]  /*1270*/  USHF.R.S32.HI UR43, URZ, 0x5, UR5 ;  /* 0x000000053f2b7899 */ /* 0x000fe20008011405 */
[----:B------:R-:W-:Y:S01]  /*1280*/  LOP3.LUT P0, RZ, R113, 0x4, RZ, 0xc0, !PT ;  /* 0x0000000471ff7812 */ /* 0x000fe2000780c0ff */
[----:B------:R-:W-:Y:S01]  /*1290*/  VIADD R111, R5, UR4 ;  /* 0x00000004056f7c36 */ /* 0x000fe20008000000 */
[----:B------:R-:W-:Y:S01]  /*12a0*/  LOP3.LUT R22, R22, R23, RZ, 0xfc, !PT ;  /* 0x0000001716167212 */ /* 0x000fe200078efcff */
[----:B------:R-:W-:Y:S01]  /*12b0*/  IMAD.MOV.U32 R23, RZ, RZ, RZ ;  /* 0x000000ffff177224 */ /* 0x000fe200078e00ff */
[C---:B-1----:R-:W-:Y:S01]  /*12c0*/  SHF.L.U64.HI R107, R108.reuse, 0x3, R109 ;  /* 0x000000036c6b7819 */ /* 0x042fe2000001026d */
[----:B------:R-:W-:Y:S01]  /*12d0*/  IMAD.SHL.U32 R108, R108, 0x8, RZ ;  /* 0x000000086c6c7824 */ /* 0x000fe200078e00ff */
[----:B------:R-:W-:Y:S01]  /*12e0*/  LOP3.LUT R105, R105, R6, RZ, 0xfc, !PT ;  /* 0x0000000669697212 */ /* 0x000fe200078efcff */
[----:B0-----:R-:W-:Y:S01]  /*12f0*/  VIADD R109, R7, 0xffffffff ;  /* 0xffffffff076d7836 */ /* 0x001fe20000000000 */
[----:B------:R-:W-:-:S02]  /*1300*/  SHF.L.U32 R106, R9, R106, RZ ;  /* 0x0000006a096a7219 */ /* 0x000fc400000006ff */
[----:B------:R-:W-:Y:S02]  /*1310*/  LOP3.LUT P0, RZ, R2, 0x10, RZ, 0xc0, !PT ;  /* 0x0000001002ff7812 */ /* 0x000fe4000780c0ff */
[----:B------:R-:W-:Y:S02]  /*1320*/  SHF.R.U32.HI R16, RZ, 0x7, R16 ;  /* 0x00000007ff107819 */ /* 0x000fe40000011610 */
[----:B------:R-:W-:Y:S02]  /*1330*/  LOP3.LUT R110, RZ, R3, RZ, 0x33, !PT ;  /* 0x00000003ff6e7212 */ /* 0x000fe400078e33ff */
[----:B------:R-:W-:Y:S01]  /*1340*/  LOP3.LUT R112, R103, 0xe00, R112, 0xf8, !PT ;  /* 0x00000e0067707812 */ /* 0x000fe200078ef870 */
[----:B------:R-:W-:Y:S01]  /*1350*/  UIADD3 UR44, UR43, -0x1, URZ ;  /* 0xffffffff2b2c7890 */ /* 0x000fe2000fffe03f */
[----:B------:R-:W-:Y:S01]  /*1360*/  UMOV UR40, URZ ;  /* 0x0000003f00287c82 */ /* 0x000fe20008000000 */
[----:B------:R-:W-:Y:S01]  /*1370*/  UMOV UR41, URZ ;  /* 0x0000003f00297c82 */ /* 0x000fe20008000000 */
[----:B----4-:R-:W-:-:S09]  /*1380*/  LOP3.LUT R115, R8, 0x1, RZ, 0xfc, !PT ;  /* 0x0000000108737812 */ /* 0x010fd200078efcff */
.L_x_171:
[----:B0-----:R-:W0:Y:S01]  /*1390*/  S2R R3, SR_CgaCtaId ;  /* 0x0000000000037919 */ /* 0x001e220000008800 */
[----:B------:R-:W-:Y:S01]  /*13a0*/  MOV R0, 0x400 ;  /* 0x0000040000007802 */ /* 0x000fe20000000f00 */
[----:B-1----:R1:W2:Y:S03]  /*13b0*/  SHFL.IDX PT, R18, R96, RZ, 0x1f ;  /* 0x00001fff60127589 */ /* 0x0022a600000e0000 */
[----:B0-----:R-:W-:-:S05]  /*13c0*/  LEA R26, R3, R0, 0x18 ;  /* 0x00000000031a7211 */ /* 0x001fca00078ec0ff */
[----:B------:R-:W-:-:S05]  /*13d0*/  VIADD R0, R26, 0x200 ;  /* 0x000002001a007836 */ /* 0x000fca0000000000 */
[----:B------:R-:W-:-:S13]  /*13e0*/  LOP3.LUT P0, RZ, R0, 0x9f, RZ, 0xc0, !PT ;  /* 0x0000009f00ff7812 */ /* 0x000fda000780c0ff */
[----:B-12-4-:R-:W-:Y:S05]  /*13f0*/  @!P0 BRA `(.L_x_13) ;  /* 0x0000000000408947 */ /* 0x016fea0003800000 */
[----:B------:R-:W-:Y:S01]  /*1400*/  MOV R0, 0x0 ;  /* 0x0000000000007802 */ /* 0x000fe20000000f00 */
[----:B------:R-:W-:Y:S01]  /*1410*/  ULDC.64 UR4, c[0x4][0x70] ;  /* 0x01001c0000047ab9 */ /* 0x000fe20000000a00 */
[----:B------:R-:W-:Y:S01]  /*1420*/  ULDC.64 UR6, c[0x4][0x8] ;  /* 0x0100020000067ab9 */ /* 0x000fe20000000a00 */
[----:B------:R-:W-:Y:S01]  /*1430*/  IMAD.U32 R4, RZ, RZ, UR4 ;  /* 0x00000004ff047e24 */ /* 0x000fe2000f8e00ff */
[----:B------:R0:W1:Y:S01]  /*1440*/  LDC.64 R14, c[0x4][R0] ;  /* 0x01000000000e7b82 */ /* 0x0000620000000a00 */
[----:B------:R-:W-:Y:S01]  /*1450*/  IMAD.U32 R5, RZ, RZ, UR5 ;  /* 0x00000005ff057e24 */ /* 0x000fe2000f8e00ff */
[----:B------:R-:W-:Y:S01]  /*1460*/  ULDC.64 UR4, c[0x4][0x78] ;  /* 0x01001e0000047ab9 */ /* 0x000fe20000000a00 */
[----:B------:R-:W-:Y:S01]  /*1470*/  MOV R10, UR6 ;  /* 0x00000006000a7c02 */ /* 0x000fe20008000f00 */
[----:B------:R-:W-:Y:S02]  /*1480*/  IMAD.U32 R6, RZ, RZ, UR4 ;  /* 0x00000004ff067e24 */ /* 0x000fe4000f8e00ff */
[----:B------:R-:W-:-:S02]  /*1490*/  IMAD.U32 R7, RZ, RZ, UR5 ;  /* 0x00000005ff077e24 */ /* 0x000fc4000f8e00ff */
[----:B------:R-:W-:Y:S02]  /*14a0*/  IMAD.U32 R11, RZ, RZ, UR7 ;  /* 0x00000007ff0b7e24 */ /* 0x000fe4000f8e00ff */
[----:B------:R-:W-:Y:S02]  /*14b0*/  IMAD.MOV.U32 R8, RZ, RZ, 0x70 ;  /* 0x00000070ff087424 */ /* 0x000fe400078e00ff */
[----:B------:R-:W-:Y:S02]  /*14c0*/  IMAD.MOV.U32 R12, RZ, RZ, 0x1 ;  /* 0x00000001ff0c7424 */ /* 0x000fe400078e00ff */
[----:B0-----:R-:W-:-:S07]  /*14d0*/  IMAD.MOV.U32 R13, RZ, RZ, RZ ;  /* 0x000000ffff0d7224 */ /* 0x001fce00078e00ff */
[----:B------:R-:W-:-:S07]  /*14e0*/  LEPC R20, `(.L_x_13) ;  /* 0x000000001014794e */ /* 0x000fce0000000000 */
[----:B-1---5:R-:W-:Y:S05]  /*14f0*/  CALL.ABS.NOINC R14 ;  /* 0x000000000e007343 */ /* 0x022fea0003c00000 */
.L_x_13:
[----:B------:R-:W-:-:S05]  /*1500*/  VIADD R24, R26, 0x1c200 ;  /* 0x0001c2001a187836 */ /* 0x000fca0000000000 */
[----:B------:R-:W-:-:S13]  /*1510*/  LOP3.LUT P0, RZ, R24, 0x9f, RZ, 0xc0, !PT ;  /* 0x0000009f18ff7812 */ /* 0x000fda000780c0ff */
[----:B------:R-:W-:Y:S05]  /*1520*/  @!P0 BRA `(.L_x_14) ;  /* 0x00000000007c8947 */ /* 0x000fea0003800000 */
[----:B------:R-:W-:Y:S01]  /*1530*/  MOV R17, 0x0 ;  /* 0x0000000000117802 */ /* 0x000fe20000000f00 */
[----:B------:R-:W-:Y:S01]  /*1540*/  ULDC.64 UR4, c[0x4][0x70] ;  /* 0x01001c0000047ab9 */ /* 0x000fe20000000a00 */
[----:B------:R-:W-:Y:S01]  /*1550*/  ULDC.64 UR6, c[0x4][0x8] ;  /* 0x0100020000067ab9 */ /* 0x000fe20000000a00 */
[----:B------:R-:W-:Y:S01]  /*1560*/  IMAD.U32 R4, RZ, RZ, UR4 ;  /* 0x00000004ff047e24 */ /* 0x000fe2000f8e00ff */
[----:B------:R0:W1:Y:S01]  /*1570*/  LDC.64 R14, c[0x4][R17] ;  /* 0x01000000110e7b82 */ /* 0x0000620000000a00 */
[----:B------:R-:W-:Y:S01]  /*1580*/  IMAD.U32 R5, RZ, RZ, UR5 ;  /* 0x00000005ff057e24 */ /* 0x000fe2000f8e00ff */
[----:B------:R-:W-:Y:S01]  /*1590*/  ULDC.64 UR4, c[0x4][0x78] ;  /* 0x01001e0000047ab9 */ /* 0x000fe20000000a00 */
[----:B------:R-:W-:Y:S01]  /*15a0*/  IMAD.U32 R10, RZ, RZ, UR6 ;  /* 0x00000006ff0a7e24 */ /* 0x000fe2000f8e00ff */
[----:B------:R-:W-:Y:S01]  /*15b0*/  MOV R7, UR5 ;  /* 0x0000000500077c02 */ /* 0x000fe20008000f00 */
[----:B------:R-:W-:Y:S02]  /*15c0*/  IMAD.U32 R6, RZ, RZ, UR4 ;  /* 0x00000004ff067e24 */ /* 0x000fe4000f8e00ff */
[----:B------:R-:W-:-:S02]  /*15d0*/  IMAD.U32 R11, RZ, RZ, UR7 ;  /* 0x00000007ff0b7e24 */ /* 0x000fc4000f8e00ff */
[----:B------:R-:W-:Y:S02]  /*15e0*/  IMAD.MOV.U32 R8, RZ, RZ, 0x70 ;  /* 0x00000070ff087424 */ /* 0x000fe400078e00ff */
[----:B------:R-:W-:Y:S02]  /*15f0*/  IMAD.MOV.U32 R12, RZ, RZ, 0x1 ;  /* 0x00000001ff0c7424 */ /* 0x000fe400078e00ff */
[----:B0-----:R-:W-:-:S07]  /*1600*/  IMAD.MOV.U32 R13, RZ, RZ, RZ ;  /* 0x000000ffff0d7224 */ /* 0x001fce00078e00ff */
[----:B------:R-:W-:-:S07]  /*1610*/  LEPC R20, `(.L_x_15) ;  /* 0x000000001014794e */ /* 0x000fce0000000000 */
[----:B-1---5:R-:W-:Y:S05]  /*1620*/  CALL.ABS.NOINC R14 ;  /* 0x000000000e007343 */ /* 0x022fea0003c00000 */
.L_x_15:
[----:B------:R0:W1:Y:S01]  /*1630*/  LDC.64 R14, c[0x4][R17] ;  /* 0x01000000110e7b82 */ /* 0x0000620000000a00 */
[----:B------:R-:W-:Y:S01]  /*1640*/  ULDC.64 UR4, c[0x4][0x70] ;  /* 0x01001c0000047ab9 */ /* 0x000fe20000000a00 */
[----:B------:R-:W-:Y:S01]  /*1650*/  ULDC.64 UR6, c[0x4][0x78] ;  /* 0x01001e0000067ab9 */ /* 0x000fe20000000a00 */
[----:B------:R-:W-:Y:S01]  /*1660*/  IMAD.U32 R4, RZ, RZ, UR4 ;  /* 0x00000004ff047e24 */ /* 0x000fe2000f8e00ff */
[----:B------:R-:W-:Y:S01]  /*1670*/  MOV R7, UR7 ;  /* 0x0000000700077c02 */ /* 0x000fe20008000f00 */
[----:B------:R-:W-:Y:S01]  /*1680*/  IMAD.U32 R5, RZ, RZ, UR5 ;  /* 0x00000005ff057e24 */ /* 0x000fe2000f8e00ff */
[----:B------:R-:W-:Y:S01]  /*1690*/  ULDC.64 UR4, c[0x4][0x10] ;  /* 0x0100040000047ab9 */ /* 0x000fe20000000a00 */
[----:B------:R-:W-:Y:S02]  /*16a0*/  IMAD.U32 R6, RZ, RZ, UR6 ;  /* 0x00000006ff067e24 */ /* 0x000fe4000f8e00ff */
[----:B------:R-:W-:Y:S02]  /*16b0*/  IMAD.U32 R10, RZ, RZ, UR4 ;  /* 0x00000004ff0a7e24 */ /* 0x000fe4000f8e00ff */
[----:B------:R-:W-:-:S02]  /*16c0*/  IMAD.U32 R11, RZ, RZ, UR5 ;  /* 0x00000005ff0b7e24 */ /* 0x000fc4000f8e00ff */
[----:B------:R-:W-:Y:S02]  /*16d0*/  IMAD.MOV.U32 R8, RZ, RZ, 0x70 ;  /* 0x00000070ff087424 */ /* 0x000fe400078e00ff */
[----:B------:R-:W-:Y:S02]  /*16e0*/  IMAD.MOV.U32 R12, RZ, RZ, 0x1 ;  /* 0x00000001ff0c7424 */ /* 0x000fe400078e00ff */
[----:B0-----:R-:W-:-:S07]  /*16f0*/  IMAD.MOV.U32 R13, RZ, RZ, RZ ;  /* 0x000000ffff0d7224 */ /* 0x001fce00078e00ff */
[----:B------:R-:W-:-:S07]  /*1700*/  LEPC R20, `(.L_x_14) ;  /* 0x000000001014794e */ /* 0x000fce0000000000 */
[----:B-1----:R-:W-:Y:S05]  /*1710*/  CALL.ABS.NOINC R14 ;  /* 0x000000000e007343 */ /* 0x002fea0003c00000 */
.L_x_14:
[----:B------:R-:W-:Y:S01]  /*1720*/  UMOV UR4, 0xffffffff ;  /* 0xffffffff00047882 */ /* 0x000fe20000000000 */
[----:B------:R-:W-:Y:S02]  /*1730*/  ISETP.NE.AND P0, PT, R115, 0x3, PT ;  /* 0x000000037300780c */ /* 0x000fe40003f05270 */
[----:B------:R-:W-:Y:S11]  /*1740*/  BRA.DIV UR4, `(.L_x_16) ;  /* 0x0000008604107947 */ /* 0x000ff6000b800000 */
.L_x_202:
[----:B------:R-:W-:Y:S05]  /*1750*/  @!P0 BRA `(.L_x_17) ;  /* 0x0000000000048947 */ /* 0x000fea0003800000 */
[----:B------:R-:W-:Y:S01]  /*1760*/  BPT.TRAP 0x1 ;  /* 0x000000040000795c */ /* 0x000fe20000300000 */
.L_x_17:
[----:B------:R-:W-:Y:S02]  /*1770*/  IMAD.U32 R0, RZ, RZ, UR40 ;  /* 0x00000028ff007e24 */ /* 0x000fe4000f8e00ff */
[----:B------:R-:W-:-:S03]  /*1780*/  IMAD.U32 R3, RZ, RZ, UR41 ;  /* 0x00000029ff037e24 */ /* 0x000fc6000f8e00ff */
[----:B------:R-:W-:Y:S01]  /*1790*/  SHF.L.U32 R0, R0, 0x1f, RZ ;  /* 0x0000001f00007819 */ /* 0x000fe200000006ff */
[----:B------:R-:W-:-:S04]  /*17a0*/  IMAD R3, R3, 0x8, R26 ;  /* 0x0000000803037824 */ /* 0x000fc800078e021a */
[----:B------:R0:W1:Y:S01]  /*17b0*/  SYNCS.PHASECHK.TRANS64.TRYWAIT P1, [R3+URZ], R0 ;  /* 0x00000000030075a7 */ /* 0x000062000802017f */
[----:B------:R-:W-:Y:S05]  /*17c0*/  @!P0 BRA `(.L_x_18) ;  /* 0x0000000000048947 */ /* 0x000fea0003800000 */
[----:B------:R-:W-:Y:S01]  /*17d0*/  BPT.TRAP 0x1 ;  /* 0x000000040000795c */ /* 0x000fe20000300000 */
.L_x_18:
[----:B-1----:R-:W-:Y:S05]  /*17e0*/  @P1 BRA `(.L_x_19) ;  /* 0x0000000000081947 */ /* 0x002fea0003800000 */
[----:B------:R-:W1:Y:S02]  /*17f0*/  SYNCS.PHASECHK.TRANS64.TRYWAIT P1, [R3+URZ], R0 ;  /* 0x00000000030075a7 */ /* 0x000e64000802017f */
[----:B-1----:R-:W-:Y:S05]  /*1800*/  @!P1 BRA `(.L_x_20) ;  /* 0x0000008400009947 */ /* 0x002fea0003800000 */
.L_x_19:
[----:B------:R-:W-:-:S04]  /*1810*/  UIADD3 UR4, UR41, 0x1, URZ ;  /* 0x0000000129047890 */ /* 0x000fc8000fffe03f */
[----:B------:R-:W-:Y:S02]  /*1820*/  UISETP.NE.AND UP0, UPT, UR4, 0x7, UPT ;  /* 0x000000070400788c */ /* 0x000fe4000bf05270 */
[----:B------:R-:W-:Y:S02]  /*1830*/  MOV R20, UR4 ;  /* 0x0000000400147c02 */ /* 0x000fe40008000f00 */
[----:B------:R-:W-:Y:S02]  /*1840*/  USEL UR4, URZ, 0x1, UP0 ;  /* 0x000000013f047887 */ /* 0x000fe40008000000 */
[----:B------:R-:W-:Y:S02]  /*1850*/  PLOP3.LUT P1, PT, PT, PT, UP0, 0x80, 0x0 ;  /* 0x000000000000781c */ /* 0x000fe40003f2f008 */
[----:B------:R-:W-:Y:S02]  /*1860*/  ULOP3.LUT UR4, UR40, UR4, URZ, 0x3c, !UPT ;  /* 0x0000000428047292 */ /* 0x000fe4000f8e3c3f */
[----:B------:R-:W-:-:S04]  /*1870*/  SEL R20, R20, RZ, P1 ;  /* 0x000000ff14147207 */ /* 0x000fc80000800000 */
[----:B------:R-:W-:Y:S01]  /*1880*/  IMAD.U32 R120, RZ, RZ, UR4 ;  /* 0x00000004ff787e24 */ /* 0x000fe2000f8e00ff */
[----:B------:R-:W-:Y:S06]  /*1890*/  @!P0 BRA `(.L_x_21) ;  /* 0x0000000000048947 */ /* 0x000fec0003800000 */
[----:B------:R-:W-:Y:S01]  /*18a0*/  BPT.TRAP 0x1 ;  /* 0x000000040000795c */ /* 0x000fe20000300000 */
.L_x_21:
[----:B01----:R-:W-:Y:S01]  /*18b0*/  SHF.R.S32.HI R3, RZ, 0x1f, R18 ;  /* 0x0000001fff037819 */ /* 0x003fe20000011412 */
[----:B------:R-:W-:Y:S01]  /*18c0*/  IMAD.MOV.U32 R4, RZ, RZ, 0x8d10d10 ;  /* 0x08d10d10ff047424 */ /* 0x000fe200078e00ff */
[----:B------:R-:W-:Y:S01]  /*18d0*/  MOV R10, UR41 ;  /* 0x00000029000a7c02 */ /* 0x000fe20008000f00 */
[----:B------:R-:W-:Y:S01]  /*18e0*/  IMAD.MOV.U32 R93, RZ, RZ, 0x90 ;  /* 0x00000090ff5d7424 */ /* 0x000fe200078e00ff */
[CC--:B------:R-:W-:Y:S01]  /*18f0*/  LEA.HI R0, R3.reuse, R18.reuse, RZ, 0x2 ;  /* 0x0000001203007211 */ /* 0x0c0fe200078f10ff */
[----:B------:R-:W-:Y:S01]  /*1900*/  IMAD.MOV.U32 R95, RZ, RZ, 0x10 ;  /* 0x00000010ff5f7424 */ /* 0x000fe200078e00ff */
[----:B------:R-:W-:Y:S01]  /*1910*/  LEA.HI R3, R3, R18, RZ, 0x3 ;  /* 0x0000001203037211 */ /* 0x000fe200078f18ff */
[----:B------:R-:W-:Y:S01]  /*1920*/  IMAD R8, R20, 0x8, R26 ;  /* 0x0000000814087824 */ /* 0x000fe200078e021a */
[----:B------:R-:W-:Y:S01]  /*1930*/  LOP3.LUT R5, R0, 0xfffffffc, RZ, 0xc0, !PT ;  /* 0xfffffffc00057812 */ /* 0x000fe200078ec0ff */
[----:B------:R-:W-:Y:S01]  /*1940*/  IMAD.MOV.U32 R0, RZ, RZ, -0x650a62f0 ;  /* 0x9af59d10ff007424 */ /* 0x000fe200078e00ff */
[----:B------:R-:W-:Y:S01]  /*1950*/  SHF.R.S32.HI R3, RZ, 0x3, R3 ;  /* 0x00000003ff037819 */ /* 0x000fe20000011403 */
[----:B------:R-:W-:Y:S01]  /*1960*/  UMOV UR4, 0xffffffff ;  /* 0xffffffff00047882 */ /* 0x000fe20000000000 */
[----:B------:R-:W-:Y:S01]  /*1970*/  LOP3.LUT P4, RZ, R113, 0x4, RZ, 0xc0, !PT ;  /* 0x0000000471ff7812 */ /* 0x000fe2000788c0ff */
[----:B------:R-:W-:Y:S01]  /*1980*/  IMAD.IADD R5, R18, 0x1, -R5 ;  /* 0x0000000112057824 */ /* 0x000fe200078e0a05 */
[----:B------:R-:W-:Y:S01]  /*1990*/  LOP3.LUT P3, RZ, R2, 0x10, RZ, 0xc0, !PT ;  /* 0x0000001002ff7812 */ /* 0x000fe2000786c0ff */
[----:B------:R-:W-:Y:S01]  /*19a0*/  IMAD R3, R3, 0x3, RZ ;  /* 0x0000000303037824 */ /* 0x000fe200078e02ff */
[----:B------:R-:W-:Y:S01]  /*19b0*/  SEL R93, R93, 0x70, !P4 ;  /* 0x000000705d5d7807 */ /* 0x000fe20006000000 */
[----:B------:R-:W-:Y:S01]  /*19c0*/  IMAD R5, R5, 0xc, RZ ;  /* 0x0000000c05057824 */ /* 0x000fe200078e02ff */
[----:B------:R-:W-:Y:S01]  /*19d0*/  SEL R95, R95, 0xfffffff0, !P3 ;  /* 0xfffffff05f5f7807 */ /* 0x000fe20005800000 */
[----:B------:R-:W-:Y:S01]  /*19e0*/  IMAD R9, R10, 0x1000, R103 ;  /* 0x000010000a097824 */ /* 0x000fe200078e0267 */
[----:B------:R-:W-:-:S02]  /*19f0*/  SHF.L.U32 R121, R120, 0x1f, RZ ;  /* 0x0000001f78797819 */ /* 0x000fc400000006ff */
[-C--:B------:R-:W-:Y:S02]  /*1a00*/  SHF.R.U64 R0, R0, R5.reuse, 0xdd3f ;  /* 0x0000dd3f00007419 */ /* 0x080fe40000001205 */
[----:B------:R-:W-:Y:S01]  /*1a10*/  SHF.R.U64 R4, R4, R5, 0xb08b ;  /* 0x0000b08b04047419 */ /* 0x000fe20000001205 */
[----:B------:R0:W1:Y:S01]  /*1a20*/  SYNCS.PHASECHK.TRANS64.TRYWAIT P1, [R8+URZ], R121 ;  /* 0x00000079080075a7 */ /* 0x000062000802017f */
[----:B------:R-:W-:Y:S02]  /*1a30*/  LOP3.LUT R0, R0, 0xfff, RZ, 0xc0, !PT ;  /* 0x00000fff00007812 */ /* 0x000fe400078ec0ff */
[----:B------:R-:W-:Y:S02]  /*1a40*/  LOP3.LUT R4, R4, 0xfff, RZ, 0xc0, !PT ;  /* 0x00000fff04047812 */ /* 0x000fe400078ec0ff */
[-C--:B------:R-:W-:Y:S02]  /*1a50*/  SHF.R.U32.HI R0, RZ, R3.reuse, R0 ;  /* 0x00000003ff007219 */ /* 0x080fe40000011600 */
[----:B------:R-:W-:-:S02]  /*1a60*/  SHF.R.U32.HI R4, RZ, R3, R4 ;  /* 0x00000003ff047219 */ /* 0x000fc40000011604 */
[C---:B------:R-:W-:Y:S01]  /*1a70*/  LOP3.LUT R3, R0.reuse, 0x7, RZ, 0xc0, !PT ;  /* 0x0000000700037812 */ /* 0x040fe200078ec0ff */
[----:B------:R-:W-:Y:S01]  /*1a80*/  IMAD.SHL.U32 R0, R0, 0x100, RZ ;  /* 0x0000010000007824 */ /* 0x000fe200078e00ff */
[C---:B------:R-:W-:Y:S01]  /*1a90*/  LOP3.LUT R6, R4.reuse, 0x7, RZ, 0xc0, !PT ;  /* 0x0000000704067812 */ /* 0x040fe200078ec0ff */
[----:B------:R-:W-:Y:S02]  /*1aa0*/  IMAD.SHL.U32 R4, R4, 0x40, RZ ;  /* 0x0000004004047824 */ /* 0x000fe400078e00ff */
[C---:B------:R-:W-:Y:S01]  /*1ab0*/  VIADD R5, R3.reuse, 0x1 ;  /* 0x0000000103057836 */ /* 0x040fe20000000000 */
[----:B------:R-:W-:Y:S02]  /*1ac0*/  ISETP.NE.AND P2, PT, R3, R6, PT ;  /* 0x000000060300720c */ /* 0x000fe40003f45270 */
[----:B------:R-:W-:Y:S02]  /*1ad0*/  LOP3.LUT R21, R4, 0x1c0, RZ, 0xc0, !PT ;  /* 0x000001c004157812 */ /* 0x000fe400078ec0ff */
[----:B------:R-:W-:-:S02]  /*1ae0*/  LOP3.LUT R0, R0, 0x700, RZ, 0xc0, !PT ;  /* 0x0000070000007812 */ /* 0x000fc400078ec0ff */
[----:B------:R-:W-:-:S03]  /*1af0*/  SEL R4, R5, R6, !P2 ;  /* 0x0000000605047207 */ /* 0x000fc60005000000 */
[----:B------:R-:W-:Y:S02]  /*1b00*/  IMAD.IADD R21, R0, 0x1, R21 ;  /* 0x0000000100157824 */ /* 0x000fe400078e0215 */
[----:B------:R-:W-:Y:S02]  /*1b10*/  IMAD R0, R10, 0x1000, R112 ;  /* 0x000010000a007824 */ /* 0x000fe400078e0270 */
[----:B------:R-:W-:Y:S01]  /*1b20*/  @!P2 VIADD R3, R6, 0x1 ;  /* 0x000000010603a836 */ /* 0x000fe20000000000 */
[----:B------:R-:W-:Y:S01]  /*1b30*/  ISETP.NE.AND P2, PT, RZ, UR44, PT ;  /* 0x0000002cff007c0c */ /* 0x000fe2000bf45270 */
[----:B------:R-:W-:Y:S02]  /*1b40*/  IMAD R92, R0, 0x4, R26 ;  /* 0x00000004005c7824 */ /* 0x000fe400078e021a */
[----:B------:R-:W-:Y:S02]  /*1b50*/  IMAD R4, R4, 0x4, R3 ;  /* 0x0000000404047824 */ /* 0x000fe400078e0203 */
[----:B------:R-:W-:Y:S01]  /*1b60*/  IMAD R0, R10, 0x1000, R105 ;  /* 0x000010000a007824 */ /* 0x000fe200078e0269 */
[----:B------:R0:W2:Y:S01]  /*1b70*/  LDS R88, [R92+0x200] ;  /* 0x000200005c587984 */ /* 0x0000a20000000800 */
[----:B------:R-:W-:Y:S01]  /*1b80*/  IMAD.IADD R94, R92, 0x1, R93 ;  /* 0x000000015c5e7824 */ /* 0x000fe200078e025d */
[----:B------:R-:W-:Y:S01]  /*1b90*/  SHF.L.U32 R114, R4, 0x6, RZ ;  /* 0x0000000604727819 */ /* 0x000fe200000006ff */
[C---:B------:R-:W-:Y:S01]  /*1ba0*/  IMAD.IADD R3, R0.reuse, 0x1, R21 ;  /* 0x0000000100037824 */ /* 0x040fe200078e0215 */
[----:B------:R0:W3:Y:S03]  /*1bb0*/  LDS R89, [R92+0x600] ;  /* 0x000600005c597984 */ /* 0x0000e60000000800 */
[----:B------:R-:W-:Y:S01]  /*1bc0*/  IMAD.IADD R17, R0, 0x1, R114 ;  /* 0x0000000100117824 */ /* 0x000fe200078e0272 */
[----:B------:R0:W4:Y:S01]  /*1bd0*/  LDS R90, [R94+0x200] ;  /* 0x000200005e5a7984 */ /* 0x0001220000000800 */
[----:B------:R-:W-:-:S02]  /*1be0*/  IMAD R0, R3, 0x4, R24 ;  /* 0x0000000403007824 */ /* 0x000fc400078e0218 */
[----:B------:R-:W-:Y:S01]  /*1bf0*/  IMAD R6, R17, 0x4, R24 ;  /* 0x0000000411067824 */ /* 0x000fe200078e0218 */
[----:B------:R0:W0:Y:S01]  /*1c00*/  LDS R91, [R94+0x600] ;  /* 0x000600005e5b7984 */ /* 0x0000220000000800 */
[--C-:B------:R-:W-:Y:S02]  /*1c10*/  IMAD R14, R3, 0x4, R26.reuse ;  /* 0x00000004030e7824 */ /* 0x100fe400078e021a */
[----:B------:R-:W-:Y:S01]  /*1c20*/  IMAD.IADD R3, R0, 0x1, R95 ;  /* 0x0000000100037824 */ /* 0x000fe200078e025f */
[----:B------:R-:W-:Y:S01]  /*1c30*/  IADD3 R6, R95, R6, RZ ;  /* 0x000000065f067210 */ /* 0x000fe20007ffe0ff */
[----:B------:R-:W-:Y:S01]  /*1c40*/  IMAD R17, R17, 0x4, R26 ;  /* 0x0000000411117824 */ /* 0x000fe200078e021a */
[----:B------:R0:W0:Y:S04]  /*1c50*/  LDS R0, [R14+0x1c200] ;  /* 0x01c200000e007984 */ /* 0x0000280000000800 */
[----:B------:R0:W0:Y:S04]  /*1c60*/  LDS R4, [R3] ;  /* 0x0000000003047984 */ /* 0x0000280000000800 */
[----:B------:R0:W0:Y:S04]  /*1c70*/  LDS R5, [R17+0x1c200] ;  /* 0x01c2000011057984 */ /* 0x0000280000000800 */
[----:B------:R0:W0:Y:S01]  /*1c80*/  LDS R7, [R6] ;  /* 0x0000000006077984 */ /* 0x0000220000000800 */
[----:B-1----:R-:W-:Y:S05]  /*1c90*/  BRA.DIV UR4, `(.L_x_22) ;  /* 0x0000007e04f07947 */ /* 0x002fea000b800000 */
[C---:B------:R-:W-:Y:S01]  /*1ca0*/  IMAD.IADD R19, R9.reuse, 0x1, R21 ;  /* 0x0000000109137824 */ /* 0x040fe200078e0215 */
[----:B------:R-:W-:Y:S01]  /*1cb0*/  NOP ;  /* 0x0000000000007918 */ /* 0x000fe20000000000 */
[----:B------:R-:W-:Y:S02]  /*1cc0*/  IMAD.IADD R9, R9, 0x1, R114 ;  /* 0x0000000109097824 */ /* 0x000fe400078e0272 */
[--C-:B0-----:R-:W-:Y:S02]  /*1cd0*/  IMAD R8, R19, 0x4, R24.reuse ;  /* 0x0000000413087824 */ /* 0x101fe400078e0218 */
[----:B------:R-:W-:Y:S02]  /*1ce0*/  IMAD R10, R9, 0x4, R24 ;  /* 0x00000004090a7824 */ /* 0x000fe400078e0218 */
[--C-:B------:R-:W-:Y:S02]  /*1cf0*/  IMAD R19, R19, 0x4, R26.reuse ;  /* 0x0000000413137824 */ /* 0x100fe400078e021a */
[----:B------:R-:W-:-:S02]  /*1d00*/  IMAD R18, R9, 0x4, R26 ;  /* 0x0000000409127824 */ /* 0x000fc400078e021a */
[C---:B------:R-:W-:Y:S01]  /*1d10*/  IMAD.IADD R9, R93.reuse, 0x1, R8 ;  /* 0x000000015d097824 */ /* 0x040fe200078e0208 */
[----:B------:R-:W-:Y:S01]  /*1d20*/  IADD3 R8, R93, R10, RZ ;  /* 0x0000000a5d087210 */ /* 0x000fe20007ffe0ff */
[----:B------:R-:W-:Y:S04]  /*1d30*/  STS [R19+0x1c200], R0 ;  /* 0x01c2000013007388 */ /* 0x000fe80000000800 */
[----:B------:R-:W-:Y:S04]  /*1d40*/  STS [R9], R4 ;  /* 0x0000000409007388 */ /* 0x000fe80000000800 */
[----:B------:R-:W-:Y:S04]  /*1d50*/  STS [R18+0x1c200], R5 ;  /* 0x01c2000512007388 */ /* 0x000fe80000000800 */
[----:B------:R-:W-:Y:S04]  /*1d60*/  STS [R8], R7 ;  /* 0x0000000708007388 */ /* 0x000fe80000000800 */
[----:B------:R-:W0:Y:S04]  /*1d70*/  LDS R10, [R14+0x1d200] ;  /* 0x01d200000e0a7984 */ /* 0x000e280000000800 */
[----:B------:R-:W1:Y:S04]  /*1d80*/  LDS R12, [R3+0x1000] ;  /* 0x00100000030c7984 */ /* 0x000e680000000800 */
[----:B------:R-:W2:Y:S04]  /*1d90*/  LDS R11, [R17+0x1d200] ;  /* 0x01d20000110b7984 */ /* 0x000ea80000000800 */
[----:B------:R-:W3:Y:S01]  /*1da0*/  LDS R13, [R6+0x1000] ;  /* 0x00100000060d7984 */ /* 0x000ee20000000800 */
[----:B------:R-:W-:-:S03]  /*1db0*/  NOP ;  /* 0x0000000000007918 */ /* 0x000fc60000000000 */
[----:B0-----:R-:W-:Y:S04]  /*1dc0*/  STS [R19+0x1d200], R10 ;  /* 0x01d2000a13007388 */ /* 0x001fe80000000800 */
[----:B-1----:R-:W-:Y:S04]  /*1dd0*/  STS [R9+0x1000], R12 ;  /* 0x0010000c09007388 */ /* 0x002fe80000000800 */
[----:B--2---:R-:W-:Y:S04]  /*1de0*/  STS [R18+0x1d200], R11 ;  /* 0x01d2000b12007388 */ /* 0x004fe80000000800 */
[----:B---3--:R-:W-:Y:S04]  /*1df0*/  STS [R8+0x1000], R13 ;  /* 0x0010000d08007388 */ /* 0x008fe80000000800 */
[----:B------:R-:W0:Y:S04]  /*1e00*/  LDS R0, [R14+0x1e200] ;  /* 0x01e200000e007984 */ /* 0x000e280000000800 */
[----:B------:R-:W1:Y:S04]  /*1e10*/  LDS R4, [R3+0x2000] ;  /* 0x0020000003047984 */ /* 0x000e680000000800 */
[----:B------:R-:W2:Y:S04]  /*1e20*/  LDS R5, [R17+0x1e200] ;  /* 0x01e2000011057984 */ /* 0x000ea80000000800 */
[----:B------:R-:W3:Y:S01]  /*1e30*/  LDS R7, [R6+0x2000] ;  /* 0x0020000006077984 */ /* 0x000ee20000000800 */
[----:B------:R-:W-:-:S03]  /*1e40*/  NOP ;  /* 0x0000000000007918 */ /* 0x000fc60000000000 */
[----:B0-----:R0:W-:Y:S04]  /*1e50*/  STS [R19+0x1e200], R0 ;  /* 0x01e2000013007388 */ /* 0x0011e80000000800 */
[----:B-1----:R0:W-:Y:S04]  /*1e60*/  STS [R9+0x2000], R4 ;  /* 0x0020000409007388 */ /* 0x0021e80000000800 */
[----:B--2---:R0:W-:Y:S04]  /*1e70*/  STS [R18+0x1e200], R5 ;  /* 0x01e2000512007388 */ /* 0x0041e80000000800 */
[----:B---3--:R0:W-:Y:S04]  /*1e80*/  STS [R8+0x2000], R7 ;  /* 0x0020000708007388 */ /* 0x0081e80000000800 */
[----:B------:R0:W1:Y:S04]  /*1e90*/  LDS R10, [R14+0x1f200] ;  /* 0x01f200000e0a7984 */ /* 0x0000680000000800 */
[----:B------:R0:W2:Y:S04]  /*1ea0*/  LDS R12, [R3+0x3000] ;  /* 0x00300000030c7984 */ /* 0x0000a80000000800 */
[----:B------:R0:W3:Y:S04]  /*1eb0*/  LDS R11, [R17+0x1f200] ;  /* 0x01f20000110b7984 */ /* 0x0000e80000000800 */
[----:B------:R0:W0:Y:S01]  /*1ec0*/  LDS R13, [R6+0x3000] ;  /* 0x00300000060d7984 */ /* 0x0000220000000800 */
[----:B------:R-:W-:Y:S01]  /*1ed0*/  NOP ;  /* 0x0000000000007918 */ /* 0x000fe20000000000 */
.L_x_208:
[----:B-1----:R-:W-:Y:S04]  /*1ee0*/  STS [R19+0x1f200], R10 ;  /* 0x01f2000a13007388 */ /* 0x002fe80000000800 */
[----:B--2---:R-:W-:Y:S04]  /*1ef0*/  STS [R9+0x3000], R12 ;  /* 0x0030000c09007388 */ /* 0x004fe80000000800 */
[----:B---3--:R-:W-:Y:S04]  /*1f00*/  STS [R18+0x1f200], R11 ;  /* 0x01f2000b12007388 */ /* 0x008fe80000000800 */
[----:B0-----:R-:W-:Y:S04]  /*1f10*/  STS [R8+0x3000], R13 ;  /* 0x0030000d08007388 */ /* 0x001fe80000000800 */
[----:B------:R-:W-:Y:S04]  /*1f20*/  LDS R116, [R92+0x300] ;  /* 0x000300005c747984 */ /* 0x000fe80000000800 */
[----:B------:R-:W-:Y:S04]  /*1f30*/  LDS R117, [R92+0x700] ;  /* 0x000700005c757984 */ /* 0x000fe80000000800 */
[----:B------:R-:W-:Y:S04]  /*1f40*/  LDS R118, [R94+0x300] ;  /* 0x000300005e767984 */ /* 0x000fe80000000800 */
[----:B------:R-:W0:Y:S01]  /*1f50*/  LDS R119, [R94+0x700] ;  /* 0x000700005e777984 */ /* 0x000e220000000800 */
[----:B------:R-:W-:Y:S01]  /*1f60*/  @!PT LDS RZ, [RZ] ;  /* 0x00000000fffff984 */ /* 0x000fe20000000800 */
[----:B------:R-:W-:Y:S01]  /*1f70*/  @!PT LDS RZ, [RZ] ;  /* 0x00000000fffff984 */ /* 0x000fe20000000800 */
[----:B------:R-:W-:Y:S01]  /*1f80*/  @!PT LDS RZ, [RZ] ;  /* 0x00000000fffff984 */ /* 0x000fe20000000800 */
[----:B------:R-:W-:Y:S01]  /*1f90*/  @!PT LDS RZ, [RZ] ;  /* 0x00000000fffff984 */ /* 0x000fe20000000800 */
[----:B------:R1:W-:Y:S06]  /*1fa0*/  MEMBAR.ALL.CTA ;  /* 0x0000000000007992 */ /* 0x0003ec0000008000 */
[----:B-1----:R-:W1:Y:S01]  /*1fb0*/  FENCE.VIEW.ASYNC.S ;  /* 0x00000000000073c6 */ /* 0x002e620000000000 */
[----:B------:R-:W-:Y:S05]  /*1fc0*/  WARPSYNC.ALL ;  /* 0x0000000000007948 */ /* 0x000fea0003800000 */
[----:B------:R-:W-:Y:S01]  /*1fd0*/  R2UR UR4, R24 ;  /* 0x00000000180472ca */ /* 0x000fe200000e0000 */
[----:B-1----:R-:W-:Y:S06]  /*1fe0*/  BAR.SYNC.DEFER_BLOCKING 0x2, 0x100 ;  /* 0x0084000000007b1d */ /* 0x002fec0000010000 */
[----:B------:R-:W-:-:S06]  /*1ff0*/  UMOV UR11, 0xc0000040 ;  /* 0xc0000040000b7882 */ /* 0x000fcc0000000000 */
[----:B------:R-:W-:-:S04]  /*2000*/  USHF.R.U32.HI UR4, URZ, 0x4, UR4 ;  /* 0x000000043f047899 */ /* 0x000fc80008011604 */
[----:B------:R-:W-:-:S04]  /*2010*/  ULOP3.LUT UR4, UR4, 0x3fff, URZ, 0xc0, !UPT ;  /* 0x00003fff04047892 */ /* 0x000fc8000f8ec03f */
[----:B------:R-:W-:-:S04]  /*2020*/  ULOP3.LUT UR7, UR4, 0x10000, URZ, 0xfc, !UPT ;  /* 0x0001000004077892 */ /* 0x000fc8000f8efc3f */
[----:B------:R-:W-:Y:S01]  /*2030*/  ULEA UR4, UR41, UR7, 0xa ;  /* 0x0000000729047291 */ /* 0x000fe2000f8e503f */
[----:B----4-:R-:W-:-:S03]  /*2040*/  WARPGROUP.ARRIVE ;  /* 0x00000000000079c5 */ /* 0x010fc60000000000 */
[----:B------:R-:W-:-:S03]  /*2050*/  UIADD3 UR6, UR4, 0x10, URZ ;  /* 0x0000001004067890 */ /* 0x000fc6000fffe03f */
[----:B------:R-:W-:Y:S02]  /*2060*/  UMOV UR10, UR4 ;  /* 0x00000004000a7c82 */ /* 0x000fe40008000000 */
[----:B------:R-:W-:Y:S01]  /*2070*/  HGMMA.64x128x8.F32.TF32 R24, R88, gdesc[UR8], RZ, !UPT, gsb0 ;  /* 0x05e0000858187df0 */ /* 0x000fe2000c0028ff */
[----:B------:R-:W-:Y:S01]  /*2080*/  UMOV UR11, 0xc0000040 ;  /* 0xc0000040000b7882 */ /* 0x000fe20000000000 */
[----:B------:R-:W-:Y:S01]  /*2090*/  UMOV UR10, UR6 ;  /* 0x00000006000a7c82 */ /* 0x000fe20008000000 */
[----:B------:R-:W-:Y:S02]  /*20a0*/  UIADD3 UR6, UR4, 0x20, URZ ;  /* 0x0000002004067890 */ /* 0x000fe4000fffe03f */
[----:B------:R-:W-:Y:S01]  /*20b0*/  UIADD3 UR4, UR4, 0x30, URZ ;  /* 0x0000003004047890 */ /* 0x000fe2000fffe03f */
[----:B------:R-:W-:Y:S02]  /*20c0*/  WARPGROUP.DEPBAR.LE gsb0, 0x0 ;  /* 0x00008000000079c5 */ /* 0x000fe40000010000 */
[----:B0-----:R-:W-:-:S06]  /*20d0*/  WARPGROUP.ARRIVE ;  /* 0x00000000000079c5 */ /* 0x001fcc0000000000 */
[----:B------:R-:W-:Y:S01]  /*20e0*/  HGMMA.64x128x8.F32.TF32 R24, R116, gdesc[UR8], R24, gsb0 ;  /* 0x05e0000874187df0 */ /* 0x000fe20008002818 */
[----:B------:R-:W-:Y:S01]  /*20f0*/  UMOV UR10, UR6 ;  /* 0x00000006000a7c82 */ /* 0x000fe20008000000 */
[----:B------:R-:W-:Y:S01]  /*2100*/  UMOV UR11, 0xc0000040 ;  /* 0xc0000040000b7882 */ /* 0x000fe20000000000 */
[----:B------:R-:W-:Y:S02]  /*2110*/  WARPGROUP.DEPBAR.LE gsb0, 0x0 ;  /* 0x00008000000079c5 */ /* 0x000fe40000010000 */
[----:B------:R-:W-:Y:S04]  /*2120*/  LDS R88, [R92+0x400] ;  /* 0x000400005c587984 */ /* 0x000fe80000000800 */
[----:B------:R-:W-:Y:S04]  /*2130*/  LDS R89, [R92+0x800] ;  /* 0x000800005c597984 */ /* 0x000fe80000000800 */
[----:B------:R-:W-:Y:S04]  /*2140*/  LDS R90, [R94+0x400] ;  /* 0x000400005e5a7984 */ /* 0x000fe80000000800 */
[----:B------:R-:W0:Y:S02]  /*2150*/  LDS R91, [R94+0x800] ;  /* 0x000800005e5b7984 */ /* 0x000e240000000800 */
        /* <DEDUP_REMOVED lines=10> */
[----:B------:R-:W-:Y:S03]  /*2200*/  HGMMA.64x128x8.F32.TF32 R24, R88, gdesc[UR8], R24, gsb0 ;  /* 0x05e0000858187df0 */ /* 0x000fe60008002818 */
[----:B------:R-:W-:Y:S02]  /*2210*/  WARPGROUP.DEPBAR.LE gsb0, 0x0 ;  /* 0x00008000000079c5 */ /* 0x000fe40000010000 */
[----:B------:R-:W-:Y:S05]  /*2220*/  @!P2 BRA `(.L_x_23) ;  /* 0x0000001000c8a947 */ /* 0x000fea0003800000 */
[----:B------:R-:W-:Y:S05]  /*2230*/  @!P0 BRA `(.L_x_24) ;  /* 0x0000000000048947 */ /* 0x000fea0003800000 */
[----:B------:R-:W-:Y:S01]  /*2240*/  BPT.TRAP 0x1 ;  /* 0x000000040000795c */ /* 0x000fe20000300000 */
.L_x_24:
[----:B------:R-:W-:Y:S05]  /*2250*/  @P1 BRA `(.L_x_25) ;  /* 0x0000000000181947 */ /* 0x000fea0003800000 */
[----:B------:R-:W0:Y:S01]  /*2260*/  S2UR UR5, SR_CgaCtaId ;  /* 0x00000000000579c3 */ /* 0x000e220000008800 */
[----:B------:R-:W-:Y:S02]  /*2270*/  UMOV UR4, 0x400 ;  /* 0x0000040000047882 */ /* 0x000fe40000000000 */
[----:B0-----:R-:W-:-:S06]  /*2280*/  ULEA UR4, UR5, UR4, 0x18 ;  /* 0x0000000405047291 */ /* 0x001fcc000f8ec03f */
[----:B------:R-:W-:-:S04]  /*2290*/  LEA R0, R20, UR4, 0x3 ;  /* 0x0000000414007c11 */ /* 0x000fc8000f8e18ff */
[----:B------:R-:W0:Y:S02]  /*22a0*/  SYNCS.PHASECHK.TRANS64.TRYWAIT P1, [R0+URZ], R121 ;  /* 0x00000079000075a7 */ /* 0x000e24000802017f */
[----:B0-----:R-:W-:Y:S05]  /*22b0*/  @!P1 BRA `(.L_x_26) ;  /* 0x0000007c002c9947 */ /* 0x001fea0003800000 */
.L_x_25:
[----:B------:R-:W1:Y:S01]  /*22c0*/  S2UR UR5, SR_CgaCtaId ;  /* 0x00000000000579c3 */ /* 0x000e620000008800 */
[----:B------:R-:W-:Y:S01]  /*22d0*/  UMOV UR4, 0x400 ;  /* 0x0000040000047882 */ /* 0x000fe20000000000 */
[----:B------:R-:W-:Y:S02]  /*22e0*/  IMAD.SHL.U32 R116, R20, 0x1000, RZ ;  /* 0x0000100014747824 */ /* 0x000fe400078e00ff */
[----:B0-----:R-:W-:Y:S02]  /*22f0*/  IMAD.U32 R121, RZ, RZ, UR41 ;  /* 0x00000029ff797e24 */ /* 0x001fe4000f8e00ff */
[----:B------:R-:W-:-:S04]  /*2300*/  IMAD.IADD R0, R105, 0x1, R116 ;  /* 0x0000000169007824 */ /* 0x000fc800078e0274 */
[--C-:B------:R-:W-:Y:S02]  /*2310*/  IMAD.IADD R3, R21, 0x1, R0.reuse ;  /* 0x0000000115037824 */ /* 0x100fe400078e0200 */
[----:B------:R-:W-:Y:S01]  /*2320*/  IMAD.IADD R5, R114, 0x1, R0 ;  /* 0x0000000172057824 */ /* 0x000fe200078e0200 */
[----:B-1----:R-:W-:-:S06]  /*2330*/  ULEA UR4, UR5, UR4, 0x18 ;  /* 0x0000000405047291 */ /* 0x002fcc000f8ec03f */
[----:B------:R-:W-:-:S04]  /*2340*/  IMAD.U32 R124, RZ, RZ, UR4 ;  /* 0x00000004ff7c7e24 */ /* 0x000fc8000f8e00ff */
[----:B------:R-:W-:Y:S01]  /*2350*/  VIADD R12, R124, 0x1c200 ;  /* 0x0001c2007c0c7836 */ /* 0x000fe20000000000 */
[----:B------:R-:W-:Y:S01]  /*2360*/  LEA R15, R3, R124, 0x2 ;  /* 0x0000007c030f7211 */ /* 0x000fe200078e10ff */
[----:B------:R-:W-:Y:S02]  /*2370*/  IMAD R17, R5, 0x4, R124 ;  /* 0x0000000405117824 */ /* 0x000fe400078e027c */
[--C-:B------:R-:W-:Y:S02]  /*2380*/  IMAD R0, R3, 0x4, R12.reuse ;  /* 0x0000000403007824 */ /* 0x100fe400078e020c */
[----:B------:R-:W-:Y:S01]  /*2390*/  IMAD R6, R5, 0x4, R12 ;  /* 0x0000000405067824 */ /* 0x000fe200078e020c */
[----:B------:R-:W0:Y:S01]  /*23a0*/  LDS R3, [R15+0x1c200] ;  /* 0x01c200000f037984 */ /* 0x000e220000000800 */
[C---:B------:R-:W-:Y:S02]  /*23b0*/  IMAD.IADD R4, R95.reuse, 0x1, R0 ;  /* 0x000000015f047824 */ /* 0x040fe400078e0200 */
[----:B------:R-:W-:-:S02]  /*23c0*/  IMAD.IADD R7, R95, 0x1, R6 ;  /* 0x000000015f077824 */ /* 0x000fc400078e0206 */
[----:B------:R-:W-:Y:S01]  /*23d0*/  LDS R6, [R17+0x1c200] ;  /* 0x01c2000011067984 */ /* 0x000fe20000000800 */
[----:B------:R-:W-:-:S03]  /*23e0*/  IMAD.IADD R0, R103, 0x1, R116 ;  /* 0x0000000167007824 */ /* 0x000fc600078e0274 */
[----:B------:R-:W1:Y:S01]  /*23f0*/  LDS R5, [R4] ;  /* 0x0000000004057984 */ /* 0x000e620000000800 */
[--C-:B------:R-:W-:Y:S02]  /*2400*/  IMAD.IADD R9, R21, 0x1, R0.reuse ;  /* 0x0000000115097824 */ /* 0x100fe400078e0200 */
[----:B------:R-:W-:Y:S01]  /*2410*/  IMAD.IADD R11, R114, 0x1, R0 ;  /* 0x00000001720b7824 */ /* 0x000fe200078e0200 */
[----:B------:R-:W2:Y:S01]  /*2420*/  LDS R8, [R7] ;  /* 0x0000000007087984 */ /* 0x000ea20000000800 */
[----:B------:R-:W-:Y:S02]  /*2430*/  IMAD.IADD R0, R112, 0x1, R116 ;  /* 0x0000000170007824 */ /* 0x000fe400078e0274 */
[----:B------:R-:W-:Y:S01]  /*2440*/  IMAD R10, R9, 0x4, R12 ;  /* 0x00000004090a7824 */ /* 0x000fe200078e020c */
[----:B------:R-:W-:Y:S01]  /*2450*/  LEA R12, R11, R12, 0x2 ;  /* 0x0000000c0b0c7211 */ /* 0x000fe200078e10ff */
[--C-:B------:R-:W-:Y:S02]  /*2460*/  IMAD R0, R0, 0x4, R124.reuse ;  /* 0x0000000400007824 */ /* 0x100fe400078e027c */
[----:B------:R-:W-:-:S02]  /*2470*/  IMAD R18, R9, 0x4, R124 ;  /* 0x0000000409127824 */ /* 0x000fc400078e027c */
[C---:B------:R-:W-:Y:S01]  /*2480*/  IMAD.IADD R14, R93.reuse, 0x1, R0 ;  /* 0x000000015d0e7824 */ /* 0x040fe200078e0200 */
[----:B------:R-:W-:Y:S01]  /*2490*/  LDS R92, [R0+0x200] ;  /* 0x00020000005c7984 */ /* 0x000fe20000000800 */
[C---:B------:R-:W-:Y:S02]  /*24a0*/  IMAD.IADD R10, R93.reuse, 0x1, R10 ;  /* 0x000000015d0a7824 */ /* 0x040fe400078e020a */
[----:B------:R-:W-:Y:S01]  /*24b0*/  IMAD.IADD R13, R93, 0x1, R12 ;  /* 0x000000015d0d7824 */ /* 0x000fe200078e020c */
[----:B------:R-:W-:Y:S01]  /*24c0*/  LDS R94, [R14+0x200] ;  /* 0x000200000e5e7984 */ /* 0x000fe20000000800 */
[----:B------:R-:W-:-:S03]  /*24d0*/  IMAD R19, R11, 0x4, R124 ;  /* 0x000000040b137824 */ /* 0x000fc600078e027c */
[----:B------:R-:W-:Y:S04]  /*24e0*/  LDS R93, [R0+0x600] ;  /* 0x00060000005d7984 */ /* 0x000fe80000000800 */
[----:B------:R3:W-:Y:S01]  /*24f0*/  LDS R95, [R14+0x600] ;  /* 0x000600000e5f7984 */ /* 0x0007e20000000800 */
[----:B------:R-:W-:-:S03]  /*2500*/  NOP ;  /* 0x0000000000007918 */ /* 0x000fc60000000000 */
[----:B0-----:R-:W-:Y:S01]  /*2510*/  STS [R18+0x1c200], R3 ;  /* 0x01c2000312007388 */ /* 0x001fe20000000800 */
[----:B---3--:R-:W0:Y:S03]  /*2520*/  LDC R14, c[0x0][0x28c] ;  /* 0x0000a300ff0e7b82 */ /* 0x008e260000000800 */
[----:B-1----:R-:W-:Y:S04]  /*2530*/  STS [R10], R5 ;  /* 0x000000050a007388 */ /* 0x002fe80000000800 */
[----:B------:R-:W-:Y:S04]  /*2540*/  STS [R19+0x1c200], R6 ;  /* 0x01c2000613007388 */ /* 0x000fe80000000800 */
[----:B--2---:R-:W-:Y:S04]  /*2550*/  STS [R13], R8 ;  /* 0x000000080d007388 */ /* 0x004fe80000000800 */
[----:B------:R-:W1:Y:S04]  /*2560*/  LDS R9, [R15+0x1d200] ;  /* 0x01d200000f097984 */ /* 0x000e680000000800 */
[----:B------:R-:W2:Y:S01]  /*2570*/  LDS R11, [R4+0x1000] ;  /* 0x00100000040b7984 */ /* 0x000ea20000000800 */
[----:B0-----:R-:W-:-:S03]  /*2580*/  ISETP.GE.AND P1, PT, R14, 0x41, PT ;  /* 0x000000410e00780c */ /* 0x001fc60003f26270 */
[----:B------:R-:W0:Y:S04]  /*2590*/  LDS R12, [R17+0x1d200] ;  /* 0x01d20000110c7984 */ /* 0x000e280000000800 */
[----:B------:R-:W3:Y:S01]  /*25a0*/  LDS R0, [R7+0x1000] ;  /* 0x0010000007007984 */ /* 0x000ee20000000800 */
[----:B------:R-:W-:-:S03]  /*25b0*/  NOP ;  /* 0x0000000000007918 */ /* 0x000fc60000000000 */
[----:B-1----:R-:W-:Y:S04]  /*25c0*/  STS [R18+0x1d200], R9 ;  /* 0x01d2000912007388 */ /* 0x002fe80000000800 */
[----:B--2---:R-:W-:Y:S04]  /*25d0*/  STS [R10+0x1000], R11 ;  /* 0x0010000b0a007388 */ /* 0x004fe80000000800 */
[----:B0-----:R-:W-:Y:S04]  /*25e0*/  STS [R19+0x1d200], R12 ;  /* 0x01d2000c13007388 */ /* 0x001fe80000000800 */
[----:B---3--:R-:W-:Y:S04]  /*25f0*/  STS [R13+0x1000], R0 ;  /* 0x001000000d007388 */ /* 0x008fe80000000800 */
        /* <DEDUP_REMOVED lines=17> */
[----:B---3--:R0:W-:Y:S01]  /*2710*/  STS [R13+0x3000], R12 ;  /* 0x0030000c0d007388 */ /* 0x0081e20000000800 */
[----:B------:R-:W-:Y:S05]  /*2720*/  @!P1 BRA `(.L_x_27) ;  /* 0x00000008008c9947 */ /* 0x000fea0003800000 */
[----:B------:R-:W-:Y:S01]  /*2730*/  R2UR UR4, R20 ;  /* 0x00000000140472ca */ /* 0x000fe200000e0000 */
[----:B------:R-:W-:Y:S01]  /*2740*/  IMAD.U32 R122, RZ, RZ, UR44 ;  /* 0x0000002cff7a7e24 */ /* 0x000fe2000f8e00ff */
[----:B------:R-:W-:-:S13]  /*2750*/  MOV R121, UR41 ;  /* 0x0000002900797c02 */ /* 0x000fda0008000f00 */
.L_x_36:
[----:B------:R-:W-:-:S04]  /*2760*/  UIADD3 UR5, UR4, 0x1, URZ ;  /* 0x0000000104057890 */ /* 0x000fc8000fffe03f */
[----:B------:R-:W-:-:S04]  /*2770*/  UISETP.NE.AND UP0, UPT, UR5, 0x7, UPT ;  /* 0x000000070500788c */ /* 0x000fc8000bf05270 */
[----:B------:R-:W-:Y:S02]  /*2780*/  USEL UR6, URZ, 0x1, UP0 ;  /* 0x000000013f067887 */ /* 0x000fe40008000000 */
[----:B------:R-:W-:-:S04]  /*2790*/  USEL UR5, UR5, URZ, UP0 ;  /* 0x0000003f05057287 */ /* 0x000fc80008000000 */
[----:B------:R-:W-:Y:S02]  /*27a0*/  LOP3.LUT R120, R120, UR6, RZ, 0x3c, !PT ;  /* 0x0000000678787c12 */ /* 0x000fe4000f8e3cff */
[----:B------:R-:W-:Y:S01]  /*27b0*/  IMAD.U32 R20, RZ, RZ, UR5 ;  /* 0x00000005ff147e24 */ /* 0x000fe2000f8e00ff */
[----:B------:R-:W-:Y:S06]  /*27c0*/  @!P0 BRA `(.L_x_28) ;  /* 0x0000000000048947 */ /* 0x000fec0003800000 */
[----:B------:R-:W-:Y:S01]  /*27d0*/  BPT.TRAP 0x1 ;  /* 0x000000040000795c */ /* 0x000fe20000300000 */
.L_x_28:
[----:B------:R-:W1:Y:S01]  /*27e0*/  S2R R3, SR_CgaCtaId ;  /* 0x0000000000037919 */ /* 0x000e620000008800 */
[----:B------:R-:W-:Y:S01]  /*27f0*/  MOV R124, 0x400 ;  /* 0x00000400007c7802 */ /* 0x000fe20000000f00 */
[----:B------:R-:W-:Y:S01]  /*2800*/  IMAD.U32 R5, RZ, RZ, UR4 ;  /* 0x00000004ff057e24 */ /* 0x000fe2000f8e00ff */
[----:B------:R-:W-:Y:S01]  /*2810*/  LOP3.LUT P1, RZ, R113, 0x4, RZ, 0xc0, !PT ;  /* 0x0000000471ff7812 */ /* 0x000fe2000782c0ff */
[----:B------:R-:W-:Y:S01]  /*2820*/  ULEA UR6, UR4, UR7, 0xa ;  /* 0x0000000704067291 */ /* 0x000fe2000f8e503f */
[----:B------:R-:W-:Y:S01]  /*2830*/  SHF.L.U32 R6, R120, 0x1f, RZ ;  /* 0x0000001f78067819 */ /* 0x000fe200000006ff */
[----:B0-----:R-:W-:Y:S01]  /*2840*/  IMAD R0, R5, 0x1000, R112 ;  /* 0x0000100005007824 */ /* 0x001fe200078e0270 */
[----:B------:R-:W-:Y:S01]  /*2850*/  UMOV UR11, 0xc0000040 ;  /* 0xc0000040000b7882 */ /* 0x000fe20000000000 */
[----:B------:R-:W-:-:S03]  /*2860*/  UIADD3 UR4, UR6, 0x10, URZ ;  /* 0x0000001006047890 */ /* 0x000fc6000fffe03f */
[----:B------:R-:W-:Y:S01]  /*2870*/  UMOV UR10, UR6 ;  /* 0x00000006000a7c82 */ /* 0x000fe20008000000 */
[----:B-1----:R-:W-:-:S05]  /*2880*/  LEA R124, R3, R124, 0x18 ;  /* 0x0000007c037c7211 */ /* 0x002fca00078ec0ff */
[--C-:B------:R-:W-:Y:S02]  /*2890*/  IMAD R4, R0, 0x4, R124.reuse ;  /* 0x0000000400047824 */ /* 0x100fe400078e027c */
[----:B------:R-:W-:Y:S02]  /*28a0*/  IMAD R5, R20, 0x8, R124 ;  /* 0x0000000814057824 */ /* 0x000fe400078e027c */
[C---:B------:R-:W-:Y:S02]  /*28b0*/  VIADD R3, R4.reuse, 0x300 ;  /* 0x0000030004037836 */ /* 0x040fe40000000000 */
[----:B------:R-:W-:Y:S02]  /*28c0*/  VIADD R0, R4, 0x390 ;  /* 0x0000039004007836 */ /* 0x000fe40000000000 */
[----:B------:R-:W-:Y:S01]  /*28d0*/  @P1 VIADD R0, R3, 0x70 ;  /* 0x0000007003001836 */ /* 0x000fe20000000000 */
[----:B------:R0:W1:Y:S01]  /*28e0*/  SYNCS.PHASECHK.TRANS64.TRYWAIT P1, [R5+URZ], R6 ;  /* 0x00000006050075a7 */ /* 0x000062000802017f */
[----:B------:R-:W-:Y:S04]  /*28f0*/  LDS R116, [R4+0x300] ;  /* 0x0003000004747984 */ /* 0x000fe80000000800 */
[----:B------:R-:W-:Y:S04]  /*2900*/  LDS R117, [R4+0x700] ;  /* 0x0007000004757984 */ /* 0x000fe80000000800 */
[----:B------:R-:W-:Y:S04]  /*2910*/  LDS R118, [R0] ;  /* 0x0000000000767984 */ /* 0x000fe80000000800 */
[----:B------:R-:W2:Y:S01]  /*2920*/  LDS R119, [R0+0x400] ;  /* 0x0004000000777984 */ /* 0x000ea20000000800 */
[----:B------:R-:W-:Y:S01]  /*2930*/  @!PT LDS RZ, [RZ] ;  /* 0x00000000fffff984 */ /* 0x000fe20000000800 */
[----:B------:R-:W-:Y:S01]  /*2940*/  @!PT LDS RZ, [RZ] ;  /* 0x00000000fffff984 */ /* 0x000fe20000000800 */
[----:B------:R-:W-:Y:S01]  /*2950*/  @!PT LDS RZ, [RZ] ;  /* 0x00000000fffff984 */ /* 0x000fe20000000800 */
[----:B------:R-:W-:Y:S01]  /*2960*/  @!PT LDS RZ, [RZ] ;  /* 0x00000000fffff984 */ /* 0x000fe20000000800 */
[----:B------:R3:W-:Y:S06]  /*2970*/  MEMBAR.ALL.CTA ;  /* 0x0000000000007992 */ /* 0x0007ec0000008000 */
[----:B---3--:R-:W3:Y:S02]  /*2980*/  FENCE.VIEW.ASYNC.S ;  /* 0x00000000000073c6 */ /* 0x008ee40000000000 */
[----:B---3--:R-:W-:Y:S06]  /*2990*/  BAR.SYNC.DEFER_BLOCKING 0x2, 0x100 ;  /* 0x0084000000007b1d */ /* 0x008fec0000010000 */
[----:B------:R-:W-:-:S06]  /*29a0*/  WARPGROUP.ARRIVE ;  /* 0x00000000000079c5 */ /* 0x000fcc0000000000 */
[----:B------:R-:W-:Y:S01]  /*29b0*/  HGMMA.64x128x8.F32.TF32 R24, R92, gdesc[UR8], R24, gsb0 ;  /* 0x05e000085c187df0 */ /* 0x000fe20008002818 */
[----:B------:R-:W-:Y:S01]  /*29c0*/  UMOV UR10, UR4 ;  /* 0x00000004000a7c82 */ /* 0x000fe20008000000 */
[----:B------:R-:W-:Y:S01]  /*29d0*/  UMOV UR11, 0xc0000040 ;  /* 0xc0000040000b7882 */ /* 0x000fe20000000000 */
[----:B------:R-:W-:Y:S02]  /*29e0*/  WARPGROUP.DEPBAR.LE gsb0, 0x0 ;  /* 0x00008000000079c5 */ /* 0x000fe40000010000 */
[----:B--2---:R-:W-:-:S07]  /*29f0*/  WARPGROUP.ARRIVE ;  /* 0x00000000000079c5 */ /* 0x004fce0000000000 */
[----:B------:R-:W-:Y:S03]  /*2a00*/  HGMMA.64x128x8.F32.TF32 R24, R116, gdesc[UR8], R24, gsb0 ;  /* 0x05e0000874187df0 */ /* 0x000fe60008002818 */
[----:B------:R-:W-:Y:S02]  /*2a10*/  WARPGROUP.DEPBAR.LE gsb0, 0x0 ;  /* 0x00008000000079c5 */ /* 0x000fe40000010000 */
[----:B------:R0:W2:Y:S04]  /*2a20*/  LDS R88, [R4+0x400] ;  /* 0x0004000004587984 */ /* 0x0000a80000000800 */
[----:B------:R0:W3:Y:S04]  /*2a30*/  LDS R89, [R4+0x800] ;  /* 0x0008000004597984 */ /* 0x0000e80000000800 */
[----:B------:R0:W4:Y:S04]  /*2a40*/  LDS R90, [R0+0x100] ;  /* 0x00010000005a7984 */ /* 0x0001280000000800 */
[----:B------:R0:W0:Y:S01]  /*2a50*/  LDS R91, [R0+0x500] ;  /* 0x00050000005b7984 */ /* 0x0000220000000800 */
[----:B-1----:R-:W-:Y:S05]  /*2a60*/  @!P0 BRA `(.L_x_29) ;  /* 0x0000000000048947 */ /* 0x002fea0003800000 */
[----:B------:R-:W-:Y:S01]  /*2a70*/  BPT.TRAP 0x1 ;  /* 0x000000040000795c */ /* 0x000fe20000300000 */
.L_x_29:
[----:B------:R-:W2:Y:S01]  /*2a80*/  LDL R7, [R1+0x10] ;  /* 0x0000100001077983 */ /* 0x000ea20000100800 */
[----:B------:R-:W-:-:S05]  /*2a90*/  LEA R3, R121, R124, 0x3 ;  /* 0x0000007c79037211 */ /* 0x000fca00078e18ff */
[----:B------:R-:W-:-:S05]  /*2aa0*/  VIADD R3, R3, 0x38 ;  /* 0x0000003803037836 */ /* 0x000fca0000000000 */
[----:B------:R-:W-:-:S04]  /*2ab0*/  PRMT R3, RZ, 0x654, R3 ;  /* 0x00000654ff037816 */ /* 0x000fc80000000003 */
[----:B------:R1:W-:Y:S01]  /*2ac0*/  SYNCS.ARRIVE.TRANS64.RED.A1T0 RZ, [R3+URZ], RZ ;  /* 0x000000ff03ff79a7 */ /* 0x0003e2000810043f */
[----:B--2---:R-:W-:-:S13]  /*2ad0*/  ISETP.GT.U32.AND P2, PT, R7, 0x1, PT ;  /* 0x000000010700780c */ /* 0x004fda0003f44070 */
[----:B-1----:R-:W-:Y:S05]  /*2ae0*/  @P2 BRA `(.L_x_30) ;  /* 0x0000000000042947 */ /* 0x002fea0003800000 */
[----:B------:R-:W-:Y:S01]  /*2af0*/  BPT.TRAP 0x1 ;  /* 0x000000040000795c */ /* 0x000fe20000300000 */
.L_x_30:
[----:B------:R-:W-:Y:S01]  /*2b00*/  UIADD3 UR4, UR6, 0x20, URZ ;  /* 0x0000002006047890 */ /* 0x000fe2000fffe03f */
[----:B0--34-:R-:W-:Y:S01]  /*2b10*/  WARPGROUP.ARRIVE ;  /* 0x00000000000079c5 */ /* 0x019fe20000000000 */
[----:B------:R-:W-:Y:S01]  /*2b20*/  UMOV UR11, 0xc0000040 ;  /* 0xc0000040000b7882 */ /* 0x000fe20000000000 */
[----:B------:R-:W-:-:S04]  /*2b30*/  VIADD R121, R121, 0x1 ;  /* 0x0000000179797836 */ /* 0x000fc80000000000 */
[----:B------:R-:W-:Y:S01]  /*2b40*/  UMOV UR10, UR4 ;  /* 0x00000004000a7c82 */ /* 0x000fe20008000000 */
[C---:B------:R-:W-:Y:S01]  /*2b50*/  ISETP.NE.AND P2, PT, R121.reuse, 0x7, PT ;  /* 0x000000077900780c */ /* 0x040fe20003f45270 */
[----:B------:R-:W-:Y:S03]  /*2b60*/  HGMMA.64x128x8.F32.TF32 R24, R88, gdesc[UR8], R24, gsb0 ;  /* 0x05e0000858187df0 */ /* 0x000fe60008002818 */
[----:B------:R-:W-:Y:S01]  /*2b70*/  SEL R121, R121, RZ, P2 ;  /* 0x000000ff79797207 */ /* 0x000fe20001000000 */
[----:B------:R-:W-:Y:S02]  /*2b80*/  WARPGROUP.DEPBAR.LE gsb0, 0x0 ;  /* 0x00008000000079c5 */ /* 0x000fe40000010000 */
[----:B------:R0:W1:Y:S04]  /*2b90*/  LDS R88, [R4+0x500] ;  /* 0x0005000004587984 */ /* 0x0000680000000800 */
[----:B------:R0:W2:Y:S04]  /*2ba0*/  LDS R89, [R4+0x900] ;  /* 0x0009000004597984 */ /* 0x0000a80000000800 */
[----:B------:R0:W3:Y:S04]  /*2bb0*/  LDS R90, [R0+0x200] ;  /* 0x00020000005a7984 */ /* 0x0000e80000000800 */
[----:B------:R0:W4:Y:S01]  /*2bc0*/  LDS R91, [R0+0x600] ;  /* 0x00060000005b7984 */ /* 0x0001220000000800 */
[----:B------:R-:W-:Y:S05]  /*2bd0*/  @!P0 BRA `(.L_x_31) ;  /* 0x0000000000048947 */ /* 0x000fea0003800000 */
[----:B------:R-:W-:Y:S01]  /*2be0*/  BPT.TRAP 0x1 ;  /* 0x000000040000795c */ /* 0x000fe20000300000 */
.L_x_31:
[----:B------:R-:W-:Y:S01]  /*2bf0*/  IMAD.SHL.U32 R116, R20, 0x1000, RZ ;  /* 0x0000100014747824 */ /* 0x000fe200078e00ff */
[----:B------:R-:W-:Y:S01]  /*2c00*/  BSSY B0, `(.L_x_32) ;  /* 0x0000006000007945 */ /* 0x000fe20003800000 */
[----:B0-----:R-:W-:Y:S02]  /*2c10*/  IMAD.MOV.U32 R0, RZ, RZ, 0x10 ;  /* 0x00000010ff007424 */ /* 0x001fe400078e00ff */
[----:B------:R-:W-:Y:S01]  /*2c20*/  IMAD.IADD R4, R105, 0x1, R116 ;  /* 0x0000000169047824 */ /* 0x000fe200078e0274 */
[----:B------:R-:W-:Y:S06]  /*2c30*/  @P1 BRA `(.L_x_33) ;  /* 0x0000000000081947 */ /* 0x000fec0003800000 */
[----:B------:R-:W0:Y:S02]  /*2c40*/  SYNCS.PHASECHK.TRANS64.TRYWAIT P1, [R5+URZ], R6 ;  /* 0x00000006050075a7 */ /* 0x000e24000802017f */
[----:B0-----:R-:W-:Y:S05]  /*2c50*/  @!P1 BRA `(.L_x_34) ;  /* 0x0000007000d89947 */ /* 0x001fea0003800000 */
.L_x_33:
[----:B------:R-:W-:Y:S05]  /*2c60*/  BSYNC B0 ;  /* 0x0000000000007941 */ /* 0x000fea0003800000 */
.L_x_32:
[----:B------:R-:W-:Y:S01]  /*2c70*/  LOP3.LUT P1, RZ, R2, 0x10, RZ, 0xc0, !PT ;  /* 0x0000001002ff7812 */ /* 0x000fe2000782c0ff */
[----:B------:R-:W-:Y:S01]  /*2c80*/  IMAD.MOV.U32 R3, RZ, RZ, 0x90 ;  /* 0x00000090ff037424 */ /* 0x000fe200078e00ff */
[----:B------:R-:W-:Y:S01]  /*2c90*/  IADD3 R15, R114, R4, RZ ;  /* 0x00000004720f7210 */ /* 0x000fe20007ffe0ff */
[----:B------:R-:W-:Y:S01]  /*2ca0*/  IMAD.IADD R5, R112, 0x1, R116 ;  /* 0x0000000170057824 */ /* 0x000fe200078e0274 */
[----:B------:R-:W-:Y:S01]  /*2cb0*/  SEL R0, R0, 0xfffffff0, !P1 ;  /* 0xfffffff000007807 */ /* 0x000fe20004800000 */
[----:B------:R-:W-:Y:S01]  /*2cc0*/  VIADD R6, R124, 0x1c200 ;  /* 0x0001c2007c067836 */ /* 0x000fe20000000000 */
[----:B------:R-:W-:Y:S01]  /*2cd0*/  LOP3.LUT P1, RZ, R113, 0x4, RZ, 0xc0, !PT ;  /* 0x0000000471ff7812 */ /* 0x000fe2000782c0ff */
[----:B------:R-:W-:Y:S01]  /*2ce0*/  IMAD.IADD R9, R21, 0x1, R4 ;  /* 0x0000000115097824 */ /* 0x000fe200078e0204 */
[----:B------:R-:W-:Y:S01]  /*2cf0*/  UMOV UR4, 0xffffffff ;  /* 0xffffffff00047882 */ /* 0x000fe20000000000 */
[----:B------:R-:W-:Y:S01]  /*2d00*/  IMAD R7, R5, 0x4, R124 ;  /* 0x0000000405077824 */ /* 0x000fe200078e027c */
[----:B------:R-:W-:Y:S01]  /*2d10*/  SEL R18, R3, 0x70, !P1 ;  /* 0x0000007003127807 */ /* 0x000fe20004800000 */
[----:B------:R-:W-:-:S02]  /*2d20*/  IMAD R11, R9, 0x4, R6 ;  /* 0x00000004090b7824 */ /* 0x000fc400078e0206 */
[----:B------:R-:W-:Y:S01]  /*2d30*/  IMAD R13, R15, 0x4, R6 ;  /* 0x000000040f0d7824 */ /* 0x000fe200078e0206 */
[----:B------:R-:W-:Y:S01]  /*2d40*/  IADD3 R8, R18, R7, RZ ;  /* 0x0000000712087210 */ /* 0x000fe20007ffe0ff */
[C---:B------:R-:W-:Y:S01]  /*2d50*/  IMAD.IADD R11, R0.reuse, 0x1, R11 ;  /* 0x00000001000b7824 */ /* 0x040fe200078e020b */
[----:B------:R0:W0:Y:S01]  /*2d60*/  LDS R92, [R7+0x200] ;  /* 0x00020000075c7984 */ /* 0x0000220000000800 */
[----:B------:R-:W-:Y:S02]  /*2d70*/  IMAD.IADD R13, R0, 0x1, R13 ;  /* 0x00000001000d7824 */ /* 0x000fe400078e020d */
[--C-:B------:R-:W-:Y:S01]  /*2d80*/  IMAD R10, R9, 0x4, R124.reuse ;  /* 0x00000004090a7824 */ /* 0x100fe200078e027c */
[----:B------:R0:W0:Y:S01]  /*2d90*/  LDS R93, [R7+0x600] ;  /* 0x00060000075d7984 */ /* 0x0000220000000800 */
[----:B------:R-:W-:Y:S02]  /*2da0*/  IMAD R12, R15, 0x4, R124 ;  /* 0x000000040f0c7824 */ /* 0x000fe400078e027c */
[----:B------:R-:W-:Y:S01]  /*2db0*/  IMAD.IADD R9, R103, 0x1, R116 ;  /* 0x0000000167097824 */ /* 0x000fe200078e0274 */
[----:B------:R0:W0:Y:S04]  /*2dc0*/  LDS R0, [R10+0x1c200] ;  /* 0x01c200000a007984 */ /* 0x0000280000000800 */
[----:B------:R0:W0:Y:S04]  /*2dd0*/  LDS R4, [R12+0x1c200] ;  /* 0x01c200000c047984 */ /* 0x0000280000000800 */
[----:B------:R0:W0:Y:S04]  /*2de0*/  LDS R94, [R8+0x200] ;  /* 0x00020000085e7984 */ /* 0x0000280000000800 */
[----:B------:R0:W0:Y:S04]  /*2df0*/  LDS R95, [R8+0x600] ;  /* 0x00060000085f7984 */ /* 0x0000280000000800 */
[----:B------:R0:W0:Y:S04]  /*2e00*/  LDS R3, [R11] ;  /* 0x000000000b037984 */ /* 0x0000280000000800 */
[----:B------:R0:W0:Y:S01]  /*2e10*/  LDS R5, [R13] ;  /* 0x000000000d057984 */ /* 0x0000220000000800 */
[----:B------:R-:W-:Y:S05]  /*2e20*/  BRA.DIV UR4, `(.L_x_35) ;  /* 0x0000007204787947 */ /* 0x000fea000b800000 */
[--C-:B------:R-:W-:Y:S01]  /*2e30*/  IMAD.IADD R17, R21, 0x1, R9.reuse ;  /* 0x0000000115117824 */ /* 0x100fe200078e0209 */
[----:B------:R-:W-:Y:S01]  /*2e40*/  NOP ;  /* 0x0000000000007918 */ /* 0x000fe20000000000 */
[----:B------:R-:W-:Y:S02]  /*2e50*/  IMAD.IADD R9, R114, 0x1, R9 ;  /* 0x0000000172097824 */ /* 0x000fe400078e0209 */
[--C-:B0-----:R-:W-:Y:S02]  /*2e60*/  IMAD R7, R17, 0x4, R6.reuse ;  /* 0x0000000411077824 */ /* 0x101fe400078e0206 */
[C---:B------:R-:W-:Y:S01]  /*2e70*/  IMAD R15, R9.reuse, 0x4, R6 ;  /* 0x00000004090f7824 */ /* 0x040fe200078e0206 */
[----:B------:R-:W-:Y:S01]  /*2e80*/  LEA R19, R9, R124, 0x2 ;  /* 0x0000007c09137211 */ /* 0x000fe200078e10ff */
[----:B------:R-:W-:Y:S02]  /*2e90*/  IMAD R17, R17, 0x4, R124 ;  /* 0x0000000411117824 */ /* 0x000fe400078e027c */
[----:B------:R-:W-:-:S02]  /*2ea0*/  IMAD.IADD R14, R18, 0x1, R7 ;  /* 0x00000001120e7824 */ /* 0x000fc400078e0207 */
[----:B------:R-:W-:Y:S01]  /*2eb0*/  IMAD.IADD R18, R18, 0x1, R15 ;  /* 0x0000000112127824 */ /* 0x000fe200078e020f */
        /* <DEDUP_REMOVED lines=27> */
.L_x_214:
[----:B-1----:R1:W-:Y:S01]  /*3070*/  STS [R17+0x1f200], R6 ;  /* 0x01f2000611007388 */ /* 0x0023e20000000800 */
[----:B------:R-:W-:Y:S05]  /*3080*/  WARPSYNC.ALL ;  /* 0x0000000000007948 */ /* 0x000fea0003800000 */
[----:B--2---:R1:W-:Y:S04]  /*3090*/  STS [R14+0x3000], R7 ;  /* 0x003000070e007388 */ /* 0x0043e80000000800 */
[----:B---3--:R1:W-:Y:S04]  /*30a0*/  STS [R19+0x1f200], R8 ;  /* 0x01f2000813007388 */ /* 0x0083e80000000800 */
[----:B0-----:R1:W-:Y:S01]  /*30b0*/  STS [R18+0x3000], R9 ;  /* 0x0030000912007388 */ /* 0x0013e20000000800 */
[----:B------:R-:W-:Y:S01]  /*30c0*/  UIADD3 UR4, UR6, 0x30, URZ ;  /* 0x0000003006047890 */ /* 0x000fe2000fffe03f */
[----:B----4-:R-:W-:Y:S01]  /*30d0*/  WARPGROUP.ARRIVE ;  /* 0x00000000000079c5 */ /* 0x010fe20000000000 */
[----:B------:R-:W-:Y:S01]  /*30e0*/  UMOV UR11, 0xc0000040 ;  /* 0xc0000040000b7882 */ /* 0x000fe20000000000 */
[C---:B------:R-:W-:Y:S01]  /*30f0*/  ISETP.GT.AND P1, PT, R122.reuse, 0x2, PT ;  /* 0x000000027a00780c */ /* 0x040fe20003f24270 */
[----:B------:R-:W-:-:S03]  /*3100*/  VIADD R122, R122, 0xffffffff ;  /* 0xffffffff7a7a7836 */ /* 0x000fc60000000000 */
[----:B------:R-:W-:Y:S01]  /*3110*/  UMOV UR10, UR4 ;  /* 0x00000004000a7c82 */ /* 0x000fe20008000000 */
[----:B------:R-:W-:Y:S01]  /*3120*/  R2UR UR4, R20 ;  /* 0x00000000140472ca */ /* 0x000fe200000e0000 */
[----:B------:R-:W-:Y:S03]  /*3130*/  HGMMA.64x128x8.F32.TF32 R24, R88, gdesc[UR8], R24, gsb0 ;  /* 0x05e0000858187df0 */ /* 0x000fe60008002818 */
[----:B------:R-:W-:-:S04]  /*3140*/  WARPGROUP.DEPBAR.LE gsb0, 0x0 ;  /* 0x00008000000079c5 */ /* 0x000fc80000010000 */
[----:B-1----:R-:W-:Y:S07]  /*3150*/  @P1 BRA `(.L_x_36) ;  /* 0xfffffff400801947 */ /* 0x002fee000383ffff */
.L_x_27:
[----:B------:R-:W-:Y:S01]  /*3160*/  LOP3.LUT P1, RZ, R113, 0x4, RZ, 0xc0, !PT ;  /* 0x0000000471ff7812 */ /* 0x000fe2000782c0ff */
[----:B------:R-:W-:Y:S01]  /*3170*/  IMAD.IADD R116, R112, 0x1, R116 ;  /* 0x0000000170747824 */ /* 0x000fe200078e0274 */
[----:B------:R-:W-:Y:S01]  /*3180*/  LEA R20, R20, UR7, 0xa ;  /* 0x0000000714147c11 */ /* 0x000fe2000f8e50ff */
[----:B------:R-:W-:Y:S01]  /*3190*/  IMAD.MOV.U32 R21, RZ, RZ, -0x3fffffc0 ;  /* 0xc0000040ff157424 */ /* 0x000fe200078e00ff */
[----:B------:R-:W-:Y:S01]  /*31a0*/  MOV R5, 0xc0000040 ;  /* 0xc000004000057802 */ /* 0x000fe20000000f00 */
[----:B------:R-:W-:Y:S01]  /*31b0*/  IMAD R116, R116, 0x4, R124 ;  /* 0x0000000474747824 */ /* 0x000fe200078e027c */
[C---:B------:R-:W-:Y:S01]  /*31c0*/  R2UR UR6, R20.reuse ;  /* 0x00000000140672ca */ /* 0x040fe200000e0000 */
[----:B------:R-:W-:Y:S01]  /*31d0*/  VIADD R4, R20, 0x10 ;  /* 0x0000001014047836 */ /* 0x000fe20000000000 */
[----:B------:R-:W-:Y:S01]  /*31e0*/  R2UR UR7, R21 ;  /* 0x00000000150772ca */ /* 0x000fe200000e0000 */
[C---:B------:R-:W-:Y:S01]  /*31f0*/  VIADD R3, R116.reuse, 0x300 ;  /* 0x0000030074037836 */ /* 0x040fe20000000000 */
[----:B------:R-:W-:Y:S01]  /*3200*/  LDS R88, [R116+0x300] ;  /* 0x0003000074587984 */ /* 0x000fe20000000800 */
[----:B0-----:R-:W-:-:S02]  /*3210*/  VIADD R0, R116, 0x390 ;  /* 0x0000039074007836 */ /* 0x001fc40000000000 */
[----:B------:R-:W-:Y:S01]  /*3220*/  @P1 VIADD R0, R3, 0x70 ;  /* 0x0000007003001836 */ /* 0x000fe20000000000 */
[----:B------:R-:W-:Y:S04]  /*3230*/  LDS R89, [R116+0x700] ;  /* 0x0007000074597984 */ /* 0x000fe80000000800 */
[----:B------:R-:W-:Y:S04]  /*3240*/  LDS R90, [R0] ;  /* 0x00000000005a7984 */ /* 0x000fe80000000800 */
[----:B------:R-:W0:Y:S01]  /*3250*/  LDS R91, [R0+0x400] ;  /* 0x00040000005b7984 */ /* 0x000e220000000800 */
[----:B------:R-:W-:Y:S01]  /*3260*/  @!PT LDS RZ, [RZ] ;  /* 0x00000000fffff984 */ /* 0x000fe20000000800 */
[----:B------:R-:W-:Y:S01]  /*3270*/  @!PT LDS RZ, [RZ] ;  /* 0x00000000fffff984 */ /* 0x000fe20000000800 */
[----:B------:R-:W-:Y:S01]  /*3280*/  @!PT LDS RZ, [RZ] ;  /* 0x00000000fffff984 */ /* 0x000fe20000000800 */
[----:B------:R-:W-:Y:S01]  /*3290*/  @!PT LDS RZ, [RZ] ;  /* 0x00000000fffff984 */ /* 0x000fe20000000800 */
[----:B------:R1:W-:Y:S06]  /*32a0*/  MEMBAR.ALL.CTA ;  /* 0x0000000000007992 */ /* 0x0003ec0000008000 */
[----:B-1----:R-:W1:Y:S02]  /*32b0*/  FENCE.VIEW.ASYNC.S ;  /* 0x00000000000073c6 */ /* 0x002e640000000000 */
[----:B-1----:R-:W-:Y:S06]  /*32c0*/  BAR.SYNC.DEFER_BLOCKING 0x2, 0x100 ;  /* 0x0084000000007b1d */ /* 0x002fec0000010000 */
[----:B------:R-:W-:-:S06]  /*32d0*/  WARPGROUP.ARRIVE ;  /* 0x00000000000079c5 */ /* 0x000fcc0000000000 */
[----:B------:R-:W-:Y:S01]  /*32e0*/  HGMMA.64x128x8.F32.TF32 R24, R92, gdesc[UR4], R24, gsb0 ;  /* 0x05e000045c187df0 */ /* 0x000fe20008002818 */
[----:B------:R-:W-:Y:S02]  /*32f0*/  R2UR UR6, R4 ;  /* 0x00000000040672ca */ /* 0x000fe400000e0000 */
[----:B------:R-:W-:Y:S01]  /*3300*/  R2UR UR7, R5 ;  /* 0x00000000050772ca */ /* 0x000fe200000e0000 */
[----:B------:R-:W-:Y:S02]  /*3310*/  WARPGROUP.DEPBAR.LE gsb0, 0x0 ;  /* 0x00008000000079c5 */ /* 0x000fe40000010000 */
[----:B0-----:R-:W-:-:S10]  /*3320*/  WARPGROUP.ARRIVE ;  /* 0x00000000000079c5 */ /* 0x001fd40000000000 */
[----:B------:R-:W-:Y:S03]  /*3330*/  HGMMA.64x128x8.F32.TF32 R24, R88, gdesc[UR4], R24, gsb0 ;  /* 0x05e0000458187df0 */ /* 0x000fe60008002818 */
[----:B------:R-:W-:Y:S02]  /*3340*/  WARPGROUP.DEPBAR.LE gsb0, 0x0 ;  /* 0x00008000000079c5 */ /* 0x000fe40000010000 */
[----:B------:R0:W1:Y:S04]  /*3350*/  LDS R88, [R116+0x400] ;  /* 0x0004000074587984 */ /* 0x0000680000000800 */
[----:B------:R0:W2:Y:S04]  /*3360*/  LDS R89, [R116+0x800] ;  /* 0x0008000074597984 */ /* 0x0000a80000000800 */
[----:B------:R0:W3:Y:S04]  /*3370*/  LDS R90, [R0+0x100] ;  /* 0x00010000005a7984 */ /* 0x0000e80000000800 */
[----:B------:R0:W4:Y:S01]  /*3380*/  LDS R91, [R0+0x500] ;  /* 0x00050000005b7984 */ /* 0x0001220000000800 */
[----:B------:R-:W-:Y:S05]  /*3390*/  @!P0 BRA `(.L_x_37) ;  /* 0x0000000000048947 */ /* 0x000fea0003800000 */
[----:B------:R-:W-:Y:S01]  /*33a0*/  BPT.TRAP 0x1 ;  /* 0x000000040000795c */ /* 0x000fe20000300000 */
.L_x_37:
[----:B------:R-:W2:Y:S01]  /*33b0*/  LDL R3, [R1+0x10] ;  /* 0x0000100001037983 */ /* 0x000ea20000100800 */
[----:B------:R-:W-:-:S04]  /*33c0*/  IMAD R121, R121, 0x8, R124 ;  /* 0x0000000879797824 */ /* 0x000fc800078e027c */
[----:B------:R-:W-:-:S05]  /*33d0*/  VIADD R121, R121, 0x38 ;  /* 0x0000003879797836 */ /* 0x000fca0000000000 */
[----:B------:R-:W-:-:S04]  /*33e0*/  PRMT R121, RZ, 0x654, R121 ;  /* 0x00000654ff797816 */ /* 0x000fc80000000079 */
[----:B------:R0:W-:Y:S01]  /*33f0*/  SYNCS.ARRIVE.TRANS64.RED.A1T0 RZ, [R121+URZ], RZ ;  /* 0x000000ff79ff79a7 */ /* 0x0001e2000810043f */
[----:B--2---:R-:W-:-:S13]  /*3400*/  ISETP.GT.U32.AND P1, PT, R3, 0x1, PT ;  /* 0x000000010300780c */ /* 0x004fda0003f24070 */
[----:B0-----:R-:W-:Y:S05]  /*3410*/  @P1 BRA `(.L_x_38) ;  /* 0x0000000000041947 */ /* 0x001fea0003800000 */
[----:B------:R-:W-:Y:S01]  /*3420*/  BPT.TRAP 0x1 ;  /* 0x000000040000795c */ /* 0x000fe20000300000 */
.L_x_38:
[C---:B------:R-:W-:Y:S01]  /*3430*/  VIADD R4, R20.reuse, 0x20 ;  /* 0x0000002014047836 */ /* 0x040fe20000000000 */
[----:B-1-34-:R-:W-:Y:S01]  /*3440*/  WARPGROUP.ARRIVE ;  /* 0x00000000000079c5 */ /* 0x01afe20000000000 */
[----:B------:R-:W-:Y:S02]  /*3450*/  IMAD.MOV.U32 R5, RZ, RZ, -0x3fffffc0 ;  /* 0xc0000040ff057424 */ /* 0x000fe400078e00ff */
[----:B------:R-:W-:Y:S01]  /*3460*/  VIADD R20, R20, 0x30 ;  /* 0x0000003014147836 */ /* 0x000fe20000000000 */
[----:B------:R-:W-:Y:S01]  /*3470*/  R2UR UR6, R4 ;  /* 0x00000000040672ca */ /* 0x000fe200000e0000 */
[----:B------:R-:W-:Y:S01]  /*3480*/  IMAD.MOV.U32 R21, RZ, RZ, -0x3fffffc0 ;  /* 0xc0000040ff157424 */ /* 0x000fe200078e00ff */
[----:B------:R-:W-:-:S13]  /*3490*/  R2UR UR7, R5 ;  /* 0x00000000050772ca */ /* 0x000fda00000e0000 */
[----:B------:R-:W-:Y:S01]  /*34a0*/  HGMMA.64x128x8.F32.TF32 R24, R88, gdesc[UR4], R24, gsb0 ;  /* 0x05e0000458187df0 */ /* 0x000fe20008002818 */
[----:B------:R-:W-:Y:S02]  /*34b0*/  R2UR UR6, R20 ;  /* 0x00000000140672ca */ /* 0x000fe400000e0000 */
[----:B------:R-:W-:Y:S01]  /*34c0*/  R2UR UR7, R21 ;  /* 0x00000000150772ca */ /* 0x000fe200000e0000 */
        /* <DEDUP_REMOVED lines=8> */
.L_x_23:
[----:B------:R-:W-:Y:S05]  /*3550*/  @!P0 BRA `(.L_x_39) ;  /* 0x0000000000048947 */ /* 0x000fea0003800000 */
[----:B------:R-:W-:Y:S01]  /*3560*/  BPT.TRAP 0x1 ;  /* 0x000000040000795c */ /* 0x000fe20000300000 */
.L_x_39:
[----:B------:R-:W2:Y:S01]  /*3570*/  LDL R0, [R1+0x10] ;  /* 0x0000100001007983 */ /* 0x000ea20000100800 */
[----:B------:R-:W0:Y:S01]  /*3580*/  S2UR UR7, SR_CgaCtaId ;  /* 0x00000000000779c3 */ /* 0x000e220000008800 */
[----:B------:R-:W-:-:S04]  /*3590*/  UIADD3 UR6, UR44, UR41, URZ ;  /* 0x000000292c067290 */ /* 0x000fc8000fffe03f */
[----:B------:R-:W-:-:S04]  /*35a0*/  UIMAD.WIDE.U32 UR4, UR6, 0x24924925, URZ ;  /* 0x24924925060478a5 */ /* 0x000fc8000f8e003f */
[----:B------:R-:W-:-:S04]  /*35b0*/  UIADD3 UR4, UR6, -UR5, URZ ;  /* 0x8000000506047290 */ /* 0x000fc8000fffe03f */
[----:B------:R-:W-:-:S03]  /*35c0*/  ULEA.HI UR4, UR4, UR5, URZ, 0x1f ;  /* 0x0000000504047291 */ /* 0x000fc6000f8ff83f */
[----:B------:R-:W-:Y:S01]  /*35d0*/  UMOV UR5, 0x400 ;  /* 0x0000040000057882 */ /* 0x000fe20000000000 */
[----:B------:R-:W-:-:S04]  /*35e0*/  USHF.R.U32.HI UR4, URZ, 0x2, UR4 ;  /* 0x000000023f047899 */ /* 0x000fc80008011604 */
[----:B------:R-:W-:Y:S02]  /*35f0*/  UIMAD UR4, UR4, -0x7, UR6 ;  /* 0xfffffff9040478a4 */ /* 0x000fe4000f8e0206 */
[----:B0-----:R-:W-:-:S04]  /*3600*/  ULEA UR5, UR7, UR5, 0x18 ;  /* 0x0000000507057291 */ /* 0x001fc8000f8ec03f */
[----:B------:R-:W-:-:S04]  /*3610*/  ULEA UR4, UR4, UR5, 0x3 ;  /* 0x0000000504047291 */ /* 0x000fc8000f8e183f */
[----:B------:R-:W-:-:S04]  /*3620*/  UIADD3 UR4, UR4, 0x38, URZ ;  /* 0x0000003804047890 */ /* 0x000fc8000fffe03f */
[----:B------:R-:W-:-:S09]  /*3630*/  UPRMT UR4, URZ, 0x654, UR4 ;  /* 0x000006543f047896 */ /* 0x000fd20008000004 */
[----:B------:R-:W-:Y:S01]  /*3640*/  SYNCS.ARRIVE.TRANS64.RED.A1T0 RZ, [UR4], RZ ;  /* 0x000000ffffff79a7 */ /* 0x000fe20008100404 */
[----:B--2---:R-:W-:-:S13]  /*3650*/  ISETP.GT.U32.AND P0, PT, R0, 0x1, PT ;  /* 0x000000010000780c */ /* 0x004fda0003f04070 */
[----:B------:R-:W-:Y:S05]  /*3660*/  @P0 BRA `(.L_x_40) ;  /* 0x0000000000040947 */ /* 0x000fea0003800000 */
[----:B------:R-:W-:Y:S01]  /*3670*/  BPT.TRAP 0x1 ;  /* 0x000000040000795c */ /* 0x000fe20000300000 */
.L_x_40:
[----:B------:R-:W-:Y:S01]  /*3680*/  UISETP.GE.U32.AND UP1, UPT, UR43, 0x7, UPT ;  /* 0x000000072b00788c */ /* 0x000fe2000bf26070 */
[----:B------:R-:W-:Y:S01]  /*3690*/  SHF.R.S32.HI R11, RZ, 0x1f, R97 ;  /* 0x0000001fff0b7819 */ /* 0x000fe20000011461 */
[----:B------:R-:W-:Y:S01]  /*36a0*/  IMAD.SHL.U32 R98, R98, 0x80, RZ ;  /* 0x0000008062627824 */ /* 0x000fe200078e00ff */
[----:B------:R-:W-:Y:S01]  /*36b0*/  ULDC.64 UR6, c[0x0][0x5d0] ;  /* 0x0001740000067ab9 */ /* 0x000fe20000000a00 */
[----:B------:R-:W-:Y:S01]  /*36c0*/  UIADD3 UR41, UR43, UR41, URZ ;  /* 0x000000292b297290 */ /* 0x000fe2000fffe03f */
[----:B------:R-:W-:Y:S01]  /*36d0*/  IMAD.WIDE R18, R99, 0x80, R22 ;  /* 0x0000008063127825 */ /* 0x000fe200078e0216 */
[----:B------:R-:W-:Y:S01]  /*36e0*/  ULDC UR10, c[0x0][0x288] ;  /* 0x0000a200000a7ab9 */ /* 0x000fe20000000800 */
[C---:B------:R-:W-:Y:S01]  /*36f0*/  LOP3.LUT R6, R98.reuse, 0x6, R101, 0xf8, !PT ;  /* 0x0000000662067812 */ /* 0x040fe200078ef865 */
[----:B------:R-:W-:Y:S01]  /*3700*/  UISETP.GT.U32.AND UP0, UPT, UR41, 0x6, UPT ;  /* 0x000000062900788c */ /* 0x000fe2000bf04070 */
[----:B------:R-:W-:Y:S01]  /*3710*/  IMAD R0, R11, UR6, RZ ;  /* 0x000000060b007c24 */ /* 0x000fe2000f8e02ff */
[----:B------:R-:W-:Y:S01]  /*3720*/  ISETP.GE.AND P0, PT, R98, UR10, PT ;  /* 0x0000000a62007c0c */ /* 0x000fe2000bf06270 */
[----:B------:R-:W-:Y:S01]  /*3730*/  @UP1 UIMAD.WIDE.U32 UR4, UR41, 0x24924925, URZ ;  /* 0x24924925290418a5 */ /* 0x000fe2000f8e003f */
[----:B------:R-:W-:Y:S01]  /*3740*/  SHF.R.S32.HI R7, RZ, 0x1f, R6 ;  /* 0x0000001fff077819 */ /* 0x000fe20000011406 */
[----:B------:R-:W-:Y:S01]  /*3750*/  IMAD R3, R97, UR7, R0 ;  /* 0x0000000761037c24 */ /* 0x000fe2000f8e0200 */
[----:B------:R-:W-:Y:S01]  /*3760*/  ULDC UR11, c[0x0][0x284] ;  /* 0x0000a100000b7ab9 */ /* 0x000fe20000000800 */
[----:B------:R-:W-:Y:S01]  /*3770*/  IMAD.SHL.U32 R0, R99, 0x80, RZ ;  /* 0x0000008063007824 */ /* 0x000fe200078e00ff */
[----:B------:R-:W-:Y:S01]  /*3780*/  UISETP.LT.U32.AND UP0, UPT, UR43, 0x7, UP0 ;  /* 0x000000072b00788c */ /* 0x000fe20008701070 */
[----:B------:R-:W-:Y:S01]  /*3790*/  IMAD.WIDE.U32 R4, R97, UR6, R6 ;  /* 0x0000000661047c25 */ /* 0x000fe2000f8e0006 */
[----:B------:R-:W-:-:S02]  /*37a0*/  @UP1 UIADD3 UR4, UR41, -UR5, URZ ;  /* 0x8000000529041290 */ /* 0x000fc4000fffe03f */
[----:B------:R-:W-:Y:S01]  /*37b0*/  ISETP.GE.OR P0, PT, R0, UR11, P0 ;  /* 0x0000000b00007c0c */ /* 0x000fe20008706670 */
[----:B------:R-:W-:Y:S01]  /*37c0*/  USEL UR6, URZ, 0x1, !UP0 ;  /* 0x000000013f067887 */ /* 0x000fe2000c000000 */
[----:B------:R-:W-:Y:S01]  /*37d0*/  IADD3 R5, R5, R3, RZ ;  /* 0x0000000305057210 */ /* 0x000fe20007ffe0ff */
[----:B------:R-:W-:Y:S01]  /*37e0*/  @UP1 ULEA.HI UR4, UR4, UR5, URZ, 0x1f ;  /* 0x0000000504041291 */ /* 0x000fe2000f8ff83f */
[----:B------:R-:W-:Y:S01]  /*37f0*/  IMAD.MOV.U32 R99, RZ, RZ, -0x1 ;  /* 0xffffffffff637424 */ /* 0x000fe200078e00ff */
[----:B------:R-:W-:Y:S01]  /*3800*/  ULDC.64 UR8, c[0x0][0x5c8] ;  /* 0x0001720000087ab9 */ /* 0x000fe20000000a00 */
[----:B------:R-:W-:Y:S01]  /*3810*/  ULOP3.LUT UR40, UR40, UR6, URZ, 0x3c, !UPT ;  /* 0x0000000628287292 */ /* 0x000fe2000f8e3c3f */
[----:B------:R-:W-:Y:S01]  /*3820*/  IMAD R3, R19, UR8, RZ ;  /* 0x0000000813037c24 */ /* 0x000fe2000f8e02ff */
[----:B------:R-:W-:Y:S01]  /*3830*/  @UP1 USHF.R.U32.HI UR4, URZ, 0x2, UR4 ;  /* 0x000000023f041899 */ /* 0x000fe20008011604 */
[----:B------:R-:W-:-:S03]  /*3840*/  IMAD.WIDE.U32 R20, R18, UR8, R4 ;  /* 0x0000000812147c25 */ /* 0x000fc6000f8e0004 */
[----:B------:R-:W-:Y:S01]  /*3850*/  @UP1 ULOP3.LUT UR40, UR40, 0x1, UR4, 0x78, !UPT ;  /* 0x0000000128281892 */ /* 0x000fe2000f8e7804 */
[----:B------:R-:W-:Y:S01]  /*3860*/  IMAD R9, R18, UR9, R3 ;  /* 0x0000000912097c24 */ /* 0x000fe2000f8e0203 */
[----:B------:R-:W-:Y:S10]  /*3870*/  @P0 BRA `(.L_x_41) ;  /* 0x0000003000c80947 */ /* 0x000ff40003800000 */
[----:B-----5:R-:W-:Y:S01]  /*3880*/  FSETP.NEU.AND P0, PT, R102, RZ, PT ;  /* 0x000000ff6600720b */ /* 0x020fe20003f0d000 */
[----:B------:R-:W-:Y:S01]  /*3890*/  IMAD.IADD R3, R104, 0x1, -R98 ;  /* 0x0000000168037824 */ /* 0x000fe200078e0a62 */
[----:B------:R-:W-:Y:S01]  /*38a0*/  BSSY B0, `(.L_x_41) ;  /* 0x000032f000007945 */ /* 0x000fe20003800000 */
[----:B------:R-:W-:Y:S02]  /*38b0*/  IMAD.IADD R0, R111, 0x1, -R0 ;  /* 0x000000016f007824 */ /* 0x000fe400078e0a00 */
[----:B------:R-:W-:Y:S01]  /*38c0*/  IMAD.IADD R9, R21, 0x1, R9 ;  /* 0x0000000115097824 */ /* 0x000fe200078e0209 */
[----:B------:R-:W-:-:S04]  /*38d0*/  ISETP.GT.AND P1, PT, R3, RZ, PT ;  /* 0x000000ff0300720c */ /* 0x000fc80003f24270 */
[----:B------:R-:W-:-:S03]  /*38e0*/  ISETP.GT.AND P3, PT, R0, RZ, P1 ;  /* 0x000000ff0000720c */ /* 0x000fc60000f64270 */
[----:B------:R-:W-:Y:S10]  /*38f0*/  @!P0 BRA `(.L_x_42) ;  /* 0x00000024000c8947 */ /* 0x000ff40003800000 */
[----:B------:R-:W0:Y:S01]  /*3900*/  LDC.64 R88, c[0x0][0x5b8] ;  /* 0x00016e00ff587b82 */ /* 0x000e220000000a00 */
[----:B------:R-:W-:-:S07]  /*3910*/  ULDC.64 UR4, c[0x0][0x5c0] ;  /* 0x0001700000047ab9 */ /* 0x000fce0000000a00 */
[----:B------:R-:W1:Y:S08]  /*3920*/  LDC.64 R90, c[0x0][0x5b0] ;  /* 0x00016c00ff5a7b82 */ /* 0x000e700000000a00 */
[----:B------:R-:W2:Y:S01]  /*3930*/  LDC.64 R92, c[0x0][0x5a8] ;  /* 0x00016a00ff5c7b82 */ /* 0x000ea20000000a00 */
[-C--:B0-----:R-:W-:Y:S02]  /*3940*/  IMAD R4, R11, R88.reuse, RZ ;  /* 0x000000580b047224 */ /* 0x081fe400078e02ff */
[----:B------:R-:W-:-:S04]  /*3950*/  IMAD.WIDE.U32 R10, R97, R88, R6 ;  /* 0x00000058610a7225 */ /* 0x000fc800078e0006 */
[----:B------:R-:W-:Y:S02]  /*3960*/  IMAD R21, R97, R89, R4 ;  /* 0x0000005961157224 */ /* 0x000fe400078e0204 */
[-C--:B-1----:R-:W-:Y:S02]  /*3970*/  IMAD R4, R19, R90.reuse, RZ ;  /* 0x0000005a13047224 */ /* 0x082fe400078e02ff */
[----:B------:R-:W-:Y:S02]  /*3980*/  IMAD.IADD R11, R11, 0x1, R21 ;  /* 0x000000010b0b7824 */ /* 0x000fe400078e0215 */
[C---:B------:R-:W-:Y:S02]  /*3990*/  IMAD R89, R18.reuse, R91, R4 ;  /* 0x0000005b12597224 */ /* 0x040fe400078e0204 */
[----:B------:R-:W-:-:S04]  /*39a0*/  IMAD.WIDE.U32 R4, R18, R90, R10 ;  /* 0x0000005a12047225 */ /* 0x000fc800078e000a */
[----:B------:R-:W-:Y:S01]  /*39b0*/  IMAD.IADD R5, R5, 0x1, R89 ;  /* 0x0000000105057824 */ /* 0x000fe200078e0259 */
[----:B--2---:R-:W-:-:S04]  /*39c0*/  LEA R12, P0, R4, R92, 0x2 ;  /* 0x0000005c040c7211 */ /* 0x004fc800078010ff */
[----:B------:R-:W-:-:S05]  /*39d0*/  LEA.HI.X R13, R4, R93, R5, 0x2, P0 ;  /* 0x0000005d040d7211 */ /* 0x000fca00000f1405 */
[----:B------:R0:W2:Y:S01]  /*39e0*/  @P3 LDG.E.LTC128B R17, desc[UR36][R12.64] ;  /* 0x000000240c113981 */ /* 0x0000a2000c1e1920 */
[----:B------:R-:W-:Y:S01]  /*39f0*/  IMAD.WIDE.U32 R4, R18, R90, R6 ;  /* 0x0000005a12047225 */ /* 0x000fe200078e0006 */
[----:B------:R-:W-:Y:S01]  /*3a00*/  LEA R8, P0, R20, UR4, 0x2 ;  /* 0x0000000414087c11 */ /* 0x000fe2000f8010ff */
[----:B------:R-:W-:Y:S01]  /*3a10*/  BSSY B1, `(.L_x_43) ;  /* 0x0000016000017945 */ /* 0x000fe20003800000 */
[----:B------:R-:W-:Y:S01]  /*3a20*/  SHF.L.U64.HI R15, R90, 0x3, R91 ;  /* 0x000000035a0f7819 */ /* 0x000fe2000001025b */
[----:B------:R-:W-:Y:S01]  /*3a30*/  IMAD.IADD R5, R89, 0x1, R5 ;  /* 0x0000000159057824 */ /* 0x000fe200078e0205 */
[----:B------:R-:W-:Y:S01]  /*3a40*/  LEA.HI.X R9, R20, UR5, R9, 0x2, P0 ;  /* 0x0000000514097c11 */ /* 0x000fe200080f1409 */
[----:B------:R-:W-:Y:S01]  /*3a50*/  IMAD.SHL.U32 R14, R90, 0x8, RZ ;  /* 0x000000085a0e7824 */ /* 0x000fe200078e00ff */
[----:B------:R-:W-:Y:S01]  /*3a60*/  ISETP.GT.AND P1, PT, R0, 0x8, P1 ;  /* 0x000000080000780c */ /* 0x000fe20000f24270 */
[----:B0-----:R-:W-:-:S04]  /*3a70*/  IMAD.WIDE.U32 R12, R97, R88, R4 ;  /* 0x00000058610c7225 */ /* 0x001fc800078e0004 */
[----:B------:R-:W-:Y:S01]  /*3a80*/  IMAD.WIDE.U32 R14, R18, R90, R14 ;  /* 0x0000005a120e7225 */ /* 0x000fe200078e000e */
[----:B------:R-:W-:Y:S02]  /*3a90*/  IADD3 R5, R21, R13, RZ ;  /* 0x0000000d15057210 */ /* 0x000fe40007ffe0ff */
[----:B------:R-:W-:Y:S01]  /*3aa0*/  LEA R4, P2, R12, R92, 0x2 ;  /* 0x0000005c0c047211 */ /* 0x000fe200078410ff */
[----:B------:R-:W-:Y:S01]  /*3ab0*/  IMAD.IADD R89, R89, 0x1, R15 ;  /* 0x0000000159597824 */ /* 0x000fe200078e020f */
[----:B------:R-:W-:Y:S02]  /*3ac0*/  IADD3 R18, P0, R10, R14, RZ ;  /* 0x0000000e0a127210 */ /* 0x000fe40007f1e0ff */
[----:B------:R-:W-:-:S03]  /*3ad0*/  LEA.HI.X R5, R12, R93, R5, 0x2, P2 ;  /* 0x0000005d0c057211 */ /* 0x000fc600010f1405 */
[----:B------:R-:W-:Y:S01]  /*3ae0*/  IMAD.X R11, R89, 0x1, R11, P0 ;  /* 0x00000001590b7824 */ /* 0x000fe200000e060b */
[----:B------:R-:W-:Y:S01]  /*3af0*/  LEA R12, P0, R18, R92, 0x2 ;  /* 0x0000005c120c7211 */ /* 0x000fe200078010ff */
[----:B--2---:R-:W-:-:S04]  /*3b00*/  FMUL R19, R17, R102 ;  /* 0x0000006611137220 */ /* 0x004fc80000400000 */
[----:B------:R-:W-:-:S05]  /*3b10*/  FFMA R19, R24, R100, R19 ;  /* 0x0000006418137223 */ /* 0x000fca0000000013 */
[----:B------:R0:W-:Y:S01]  /*3b20*/  @P3 STG.E desc[UR36][R8.64], R19 ;  /* 0x0000001308003986 */ /* 0x0001e2000c101924 */
[----:B------:R-:W-:-:S04]  /*3b30*/  ISETP.GT.AND P3, PT, R3, 0x1, PT ;  /* 0x000000010300780c */ /* 0x000fc80003f64270 */
[----:B------:R-:W-:-:S13]  /*3b40*/  ISETP.GT.AND P2, PT, R0, RZ, P3 ;  /* 0x000000ff0000720c */ /* 0x000fda0001f44270 */
[----:B0-----:R-:W-:Y:S05]  /*3b50*/  @!P2 BRA `(.L_x_44) ;  /* 0x000000000004a947 */ /* 0x001fea0003800000 */
[----:B------:R0:W5:Y:S02]  /*3b60*/  LDG.E.LTC128B R17, desc[UR36][R4.64+0x4] ;  /* 0x0000042404117981 */ /* 0x000164000c1e1920 */
.L_x_44:
[----:B------:R-:W-:Y:S05]  /*3b70*/  BSYNC B1 ;  /* 0x0000000000017941 */ /* 0x000fea0003800000 */
.L_x_43:
[----:B-----5:R-:W-:Y:S01]  /*3b80*/  FMUL R10, R17, R102 ;  /* 0x00000066110a7220 */ /* 0x020fe20000400000 */
[----:B------:R-:W-:-:S03]  /*3b90*/  LEA.HI.X R13, R18, R93, R11, 0x2, P0 ;  /* 0x0000005d120d7211 */ /* 0x000fc600000f140b */
[----:B------:R-:W-:-:S05]  /*3ba0*/  FFMA R25, R25, R100, R10 ;  /* 0x0000006419197223 */ /* 0x000fca000000000a */
[----:B------:R1:W-:Y:S04]  /*3bb0*/  @P2 STG.E desc[UR36][R8.64+0x4], R25 ;  /* 0x0000041908002986 */ /* 0x0003e8000c101924 */
[----:B------:R-:W2:Y:S01]  /*3bc0*/  @P1 LDG.E.LTC128B R17, desc[UR36][R12.64] ;  /* 0x000000240c111981 */ /* 0x000ea2000c1e1920 */
[----:B------:R-:W-:Y:S01]  /*3bd0*/  IADD3 R10, P0, R6, R14, RZ ;  /* 0x0000000e060a7210 */ /* 0x000fe20007f1e0ff */
[----:B------:R-:W-:Y:S01]  /*3be0*/  BSSY B1, `(.L_x_45) ;  /* 0x0000010000017945 */ /* 0x000fe20003800000 */
[----:B------:R-:W-:-:S03]  /*3bf0*/  ISETP.GT.AND P3, PT, R0, 0x8, P3 ;  /* 0x000000080000780c */ /* 0x000fc60001f64270 */
[----:B------:R-:W-:Y:S02]  /*3c00*/  IMAD.X R11, R7, 0x1, R89, P0 ;  /* 0x00000001070b7824 */ /* 0x000fe400000e0659 */
[----:B------:R-:W-:-:S04]  /*3c10*/  IMAD.WIDE.U32 R10, R97, R88, R10 ;  /* 0x00000058610a7225 */ /* 0x000fc800078e000a */
[----:B------:R-:W-:Y:S01]  /*3c20*/  IMAD.IADD R7, R21, 0x1, R11 ;  /* 0x0000000115077824 */ /* 0x000fe200078e020b */
[----:B------:R-:W-:Y:S02]  /*3c30*/  LEA R6, P0, R10, R92, 0x2 ;  /* 0x0000005c0a067211 */ /* 0x000fe400078010ff */
[----:B------:R-:W-:Y:S02]  /*3c40*/  SHF.L.U64.HI R11, R108, 0x2, R107 ;  /* 0x000000026c0b7819 */ /* 0x000fe4000001026b */
[----:B------:R-:W-:Y:S02]  /*3c50*/  LEA.HI.X R7, R10, R93, R7, 0x2, P0 ;  /* 0x0000005d0a077211 */ /* 0x000fe400000f1407 */
[----:B------:R-:W-:Y:S02]  /*3c60*/  LEA R10, P2, R108, R8, 0x2 ;  /* 0x000000086c0a7211 */ /* 0x000fe400078410ff */
[----:B------:R-:W-:-:S03]  /*3c70*/  ISETP.GT.AND P0, PT, R3, 0x8, PT ;  /* 0x000000080300780c */ /* 0x000fc60003f04270 */
[----:B------:R-:W-:Y:S02]  /*3c80*/  IMAD.X R11, R11, 0x1, R9, P2 ;  /* 0x000000010b0b7824 */ /* 0x000fe400010e0609 */
[----:B--2---:R-:W-:-:S04]  /*3c90*/  FMUL R15, R17, R102 ;  /* 0x00000066110f7220 */ /* 0x004fc80000400000 */
[----:B------:R-:W-:-:S05]  /*3ca0*/  FFMA R15, R26, R100, R15 ;  /* 0x000000641a0f7223 */ /* 0x000fca000000000f */
[----:B------:R1:W-:Y:S01]  /*3cb0*/  @P1 STG.E desc[UR36][R10.64], R15 ;  /* 0x0000000f0a001986 */ /* 0x0003e2000c101924 */
[----:B------:R-:W-:Y:S05]  /*3cc0*/  @!P3 BRA `(.L_x_46) ;  /* 0x000000000004b947 */ /* 0x000fea0003800000 */
[----:B------:R2:W5:Y:S02]  /*3cd0*/  LDG.E.LTC128B R17, desc[UR36][R6.64+0x4] ;  /* 0x0000042406117981 */ /* 0x000564000c1e1920 */
.L_x_46:
[----:B------:R-:W-:Y:S05]  /*3ce0*/  BSYNC B1 ;  /* 0x0000000000017941 */ /* 0x000fea0003800000 */
.L_x_45:
[----:B-----5:R-:W-:Y:S01]  /*3cf0*/  FMUL R12, R17, R102 ;  /* 0x00000066110c7220 */ /* 0x020fe20000400000 */
[----:B------:R-:W-:Y:S01]  /*3d00*/  ISETP.GT.AND P2, PT, R0, RZ, P0 ;  /* 0x000000ff0000720c */ /* 0x000fe20000744270 */
[----:B------:R-:W-:Y:S01]  /*3d10*/  BSSY B1, `(.L_x_47) ;  /* 0x0000006000017945 */ /* 0x000fe20003800000 */
[----:B------:R-:W-:Y:S01]  /*3d20*/  ISETP.GT.AND P1, PT, R3, 0x9, PT ;  /* 0x000000090300780c */ /* 0x000fe20003f24270 */
[----:B------:R-:W-:-:S05]  /*3d30*/  FFMA R27, R27, R100, R12 ;  /* 0x000000641b1b7223 */ /* 0x000fca000000000c */
[----:B------:R3:W-:Y:S05]  /*3d40*/  @P3 STG.E desc[UR36][R10.64+0x4], R27 ;  /* 0x0000041b0a003986 */ /* 0x0007ea000c101924 */
[----:B------:R-:W-:Y:S05]  /*3d50*/  @!P2 BRA `(.L_x_48) ;  /* 0x000000000004a947 */ /* 0x000fea0003800000 */
[----:B------:R4:W5:Y:S02]  /*3d60*/  LDG.E.LTC128B R17, desc[UR36][R4.64+0x20] ;  /* 0x0000202404117981 */ /* 0x000964000c1e1920 */
.L_x_48:
[----:B------:R-:W-:Y:S05]  /*3d70*/  BSYNC B1 ;  /* 0x0000000000017941 */ /* 0x000fea0003800000 */
.L_x_47:
[----:B-----5:R-:W-:Y:S01]  /*3d80*/  FMUL R13, R17, R102 ;  /* 0x00000066110d7220 */ /* 0x020fe20000400000 */
[----:B------:R-:W-:Y:S01]  /*3d90*/  ISETP.GT.AND P3, PT, R0, RZ, P1 ;  /* 0x000000ff0000720c */ /* 0x000fe20000f64270 */
[----:B------:R-:W-:Y:S02]  /*3da0*/  BSSY B1, `(.L_x_49) ;  /* 0x0000005000017945 */ /* 0x000fe40003800000 */
[----:B------:R-:W-:-:S05]  /*3db0*/  FFMA R13, R28, R100, R13 ;  /* 0x000000641c0d7223 */ /* 0x000fca000000000d */
[----:B------:R0:W-:Y:S05]  /*3dc0*/  @P2 STG.E desc[UR36][R8.64+0x20], R13 ;  /* 0x0000200d08002986 */ /* 0x0001ea000c101924 */
[----:B------:R-:W-:Y:S05]  /*3dd0*/  @!P3 BRA `(.L_x_50) ;  /* 0x000000000004b947 */ /* 0x000fea0003800000 */
[----:B------:R0:W5:Y:S02]  /*3de0*/  LDG.E.LTC128B R17, desc[UR36][R4.64+0x24] ;  /* 0x0000242404117981 */ /* 0x000164000c1e1920 */
.L_x_50:
[----:B------:R-:W-:Y:S05]  /*3df0*/  BSYNC B1 ;  /* 0x0000000000017941 */ /* 0x000fea0003800000 */
.L_x_49:
[----:B-----5:R-:W-:Y:S01]  /*3e00*/  FMUL R12, R17, R102 ;  /* 0x00000066110c7220 */ /* 0x020fe20000400000 */
[----:B------:R-:W-:Y:S01]  /*3e10*/  ISETP.GT.AND P0, PT, R0, 0x8, P0 ;  /* 0x000000080000780c */ /* 0x000fe20000704270 */
[----:B------:R-:W-:Y:S02]  /*3e20*/  BSSY B1, `(.L_x_51) ;  /* 0x0000005000017945 */ /* 0x000fe40003800000 */
[----:B------:R-:W-:-:S05]  /*3e30*/  FFMA R29, R29, R100, R12 ;  /* 0x000000641d1d7223 */ /* 0x000fca000000000c */
[----:B------:R0:W-:Y:S05]  /*3e40*/  @P3 STG.E desc[UR36][R8.64+0x24], R29 ;  /* 0x0000241d08003986 */ /* 0x0001ea000c101924 */
[----:B------:R-:W-:Y:S05]  /*3e50*/  @!P0 BRA `(.L_x_52) ;  /* 0x0000000000048947 */ /* 0x000fea0003800000 */
[----:B------:R0:W5:Y:S02]  /*3e60*/  LDG.E.LTC128B R17, desc[UR36][R6.64+0x20] ;  /* 0x0000202406117981 */ /* 0x000164000c1e1920 */
.L_x_52:
[----:B------:R-:W-:Y:S05]  /*3e70*/  BSYNC B1 ;  /* 0x0000000000017941 */ /* 0x000fea0003800000 */
.L_x_51:
[----:B0----5:R-:W-:Y:S01]  /*3e80*/  FMUL R13, R17, R102 ;  /* 0x00000066110d7220 */ /* 0x021fe20000400000 */
[----:B------:R-:W-:Y:S01]  /*3e90*/  ISETP.GT.AND P2, PT, R0, 0x8, P1 ;  /* 0x000000080000780c */ /* 0x000fe20000f44270 */
[----:B------:R-:W-:Y:S01]  /*3ea0*/  BSSY B1, `(.L_x_53) ;  /* 0x0000006000017945 */ /* 0x000fe20003800000 */
[----:B------:R-:W-:Y:S01]  /*3eb0*/  ISETP.GT.AND P1, PT, R3, 0x10, PT ;  /* 0x000000100300780c */ /* 0x000fe20003f24270 */
[----:B------:R-:W-:-:S05]  /*3ec0*/  FFMA R13, R30, R100, R13 ;  /* 0x000000641e0d7223 */ /* 0x000fca000000000d */
[----:B------:R0:W-:Y:S05]  /*3ed0*/  @P0 STG.E desc[UR36][R10.64+0x20], R13 ;  /* 0x0000200d0a000986 */ /* 0x0001ea000c101924 */
[----:B------:R-:W-:Y:S05]  /*3ee0*/  @!P2 BRA `(.L_x_54) ;  /* 0x000000000004a947 */ /* 0x000fea0003800000 */
[----:B------:R0:W5:Y:S02]  /*3ef0*/  LDG.E.LTC128B R17, desc[UR36][R6.64+0x24] ;  /* 0x0000242406117981 */ /* 0x000164000c1e1920 */
.L_x_54:
[----:B------:R-:W-:Y:S05]  /*3f00*/  BSYNC B1 ;  /* 0x0000000000017941 */ /* 0x000fea0003800000 */
.L_x_53:
        /* <DEDUP_REMOVED lines=8> */
.L_x_56:
[----:B------:R-:W-:Y:S05]  /*3f90*/  BSYNC B1 ;  /* 0x0000000000017941 */ /* 0x000fea0003800000 */
.L_x_55:
[----:B0----5:R-:W-:Y:S01]  /*3fa0*/  FMUL R13, R17, R102 ;  /* 0x00000066110d7220 */ /* 0x021fe20000400000 */
[----:B------:R-:W-:Y:S01]  /*3fb0*/  ISETP.GT.AND P2, PT, R0, RZ, P0 ;  /* 0x000000ff0000720c */ /* 0x000fe20000744270 */
[----:B------:R-:W-:Y:S02]  /*3fc0*/  BSSY B1, `(.L_x_57) ;  /* 0x0000005000017945 */ /* 0x000fe40003800000 */
[----:B------:R-:W-:-:S05]  /*3fd0*/  FFMA R13, R32, R100, R13 ;  /* 0x00000064200d7223 */ /* 0x000fca000000000d */
[----:B------:R0:W-:Y:S05]  /*3fe0*/  @P3 STG.E desc[UR36][R8.64+0x40], R13 ;  /* 0x0000400d08003986 */ /* 0x0001ea000c101924 */
[----:B------:R-:W-:Y:S05]  /*3ff0*/  @!P2 BRA `(.L_x_58) ;  /* 0x000000000004a947 */ /* 0x000fea0003800000 */
[----:B------:R0:W5:Y:S02]  /*4000*/  LDG.E.LTC128B R17, desc[UR36][R4.64+0x44] ;  /* 0x0000442404117981 */ /* 0x000164000c1e1920 */
.L_x_58:
[----:B------:R-:W-:Y:S05]  /*4010*/  BSYNC B1 ;  /* 0x0000000000017941 */ /* 0x000fea0003800000 */
.L_x_57:
[----:B-----5:R-:W-:Y:S01]  /*4020*/  FMUL R12, R17, R102 ;  /* 0x00000066110c7220 */ /* 0x020fe20000400000 */
[----:B------:R-:W-:Y:S01]  /*4030*/  ISETP.GT.AND P1, PT, R0, 0x8, P1 ;  /* 0x000000080000780c */ /* 0x000fe20000f24270 */
[----:B------:R-:W-:Y:S02]  /*4040*/  BSSY B1, `(.L_x_59) ;  /* 0x0000005000017945 */ /* 0x000fe40003800000 */
[----:B------:R-:W-:-:S05]  /*4050*/  FFMA R33, R33, R100, R12 ;  /* 0x0000006421217223 */ /* 0x000fca000000000c */
[----:B------:R0:W-:Y:S05]  /*4060*/  @P2 STG.E desc[UR36][R8.64+0x44], R33 ;  /* 0x0000442108002986 */ /* 0x0001ea000c101924 */
[----:B------:R-:W-:Y:S05]  /*4070*/  @!P1 BRA `(.L_x_60) ;  /* 0x0000000000049947 */ /* 0x000fea0003800000 */
[----:B------:R0:W5:Y:S02]  /*4080*/  LDG.E.LTC128B R17, desc[UR36][R6.64+0x40] ;  /* 0x0000402406117981 */ /* 0x000164000c1e1920 */
.L_x_60:
[----:B------:R-:W-:Y:S05]  /*4090*/  BSYNC B1 ;  /* 0x0000000000017941 */ /* 0x000fea0003800000 */
.L_x_59:
        /* <DEDUP_REMOVED lines=8> */
.L_x_62:
[----:B------:R-:W-:Y:S05]  /*4120*/  BSYNC B1 ;  /* 0x0000000000017941 */ /* 0x000fea0003800000 */
.L_x_61:
        /* <DEDUP_REMOVED lines=8> */
.L_x_64:
[----:B------:R-:W-:Y:S05]  /*41b0*/  BSYNC B1 ;  /* 0x0000000000017941 */ /* 0x000fea0003800000 */
.L_x_63:
[----:B0----5:R-:W-:Y:S01]  /*41c0*/  FMUL R13, R17, R102 ;  /* 0x00000066110d7220 */ /* 0x021fe20000400000 */
[----:B------:R-:W-:Y:S01]  /*41d0*/  ISETP.GT.AND P2, PT, R0, RZ, P1 ;  /* 0x000000ff0000720c */ /* 0x000fe20000f44270 */
[----:B------:R-:W-:Y:S02]  /*41e0*/  BSSY B1, `(.L_x_65) ;  /* 0x0000005000017945 */ /* 0x000fe40003800000 */
[----:B------:R-:W-:-:S05]  /*41f0*/  FFMA R13, R36, R100, R13 ;  /* 0x00000064240d7223 */ /* 0x000fca000000000d */
[----:B------:R0:W-:Y:S05]  /*4200*/  @P3 STG.E desc[UR36][R8.64+0x60], R13 ;  /* 0x0000600d08003986 */ /* 0x0001ea000c101924 */
[----:B------:R-:W-:Y:S05]  /*4210*/  @!P2 BRA `(.L_x_66) ;  /* 0x000000000004a947 */ /* 0x000fea0003800000 */
[----:B------:R0:W5:Y:S02]  /*4220*/  LDG.E.LTC128B R17, desc[UR36][R4.64+0x64] ;  /* 0x0000642404117981 */ /* 0x000164000c1e1920 */
.L_x_66:
[----:B------:R-:W-:Y:S05]  /*4230*/  BSYNC B1 ;  /* 0x0000000000017941 */ /* 0x000fea0003800000 */
.L_x_65:
[----:B-----5:R-:W-:Y:S01]  /*4240*/  FMUL R12, R17, R102 ;  /* 0x00000066110c7220 */ /* 0x020fe20000400000 */
[----:B------:R-:W-:Y:S01]  /*4250*/  ISETP.GT.AND P0, PT, R0, 0x8, P0 ;  /* 0x000000080000780c */ /* 0x000fe20000704270 */
[----:B------:R-:W-:Y:S02]  /*4260*/  BSSY B1, `(.L_x_67) ;  /* 0x0000005000017945 */ /* 0x000fe40003800000 */
[----:B------:R-:W-:-:S05]  /*4270*/  FFMA R37, R37, R100, R12 ;  /* 0x0000006425257223 */ /* 0x000fca000000000c */
[----:B------:R0:W-:Y:S05]  /*4280*/  @P2 STG.E desc[UR36][R8.64+0x64], R37 ;  /* 0x0000642508002986 */ /* 0x0001ea000c101924 */
[----:B------:R-:W-:Y:S05]  /*4290*/  @!P0 BRA `(.L_x_68) ;  /* 0x0000000000048947 */ /* 0x000fea0003800000 */
[----:B------:R0:W5:Y:S02]  /*42a0*/  LDG.E.LTC128B R17, desc[UR36][R6.64+0x60] ;  /* 0x0000602406117981 */ /* 0x000164000c1e1920 */
.L_x_68:
[----:B------:R-:W-:Y:S05]  /*42b0*/  BSYNC B1 ;  /* 0x0000000000017941 */ /* 0x000fea0003800000 */
.L_x_67:
        /* <DEDUP_REMOVED lines=8> */
.L_x_70:
[----:B------:R-:W-:Y:S05]  /*4340*/  BSYNC B1 ;  /* 0x0000000000017941 */ /* 0x000fea0003800000 */
.L_x_69:
        /* <DEDUP_REMOVED lines=8> */
.L_x_72:
[----:B------:R-:W-:Y:S05]  /*43d0*/  BSYNC B1 ;  /* 0x0000000000017941 */ /* 0x000fea0003800000 */
.L_x_71:
[----:B0----5:R-:W-:Y:S01]  /*43e0*/  FMUL R13, R17, R102 ;  /* 0x00000066110d7220 */ /* 0x021fe20000400000 */
[----:B------:R-:W-:Y:S01]  /*43f0*/  ISETP.GT.AND P2, PT, R0, RZ, P0 ;  /* 0x000000ff0000720c */ /* 0x000fe20000744270 */
[----:B------:R-:W-:Y:S02]  /*4400*/  BSSY B1, `(.L_x_73) ;  /* 0x0000005000017945 */ /* 0x000fe40003800000 */
[----:B------:R-:W-:-:S05]  /*4410*/  FFMA R13, R40, R100, R13 ;  /* 0x00000064280d7223 */ /* 0x000fca000000000d */
[----:B------:R0:W-:Y:S05]  /*4420*/  @P3 STG.E desc[UR36][R8.64+0x80], R13 ;  /* 0x0000800d08003986 */ /* 0x0001ea000c101924 */
[----:B------:R-:W-:Y:S05]  /*4430*/  @!P2 BRA `(.L_x_74) ;  /* 0x000000000004a947 */ /* 0x000fea0003800000 */
[----:B------:R0:W5:Y:S02]  /*4440*/  LDG.E.LTC128B R17, desc[UR36][R4.64+0x84] ;  /* 0x0000842404117981 */ /* 0x000164000c1e1920 */
.L_x_74:
[----:B------:R-:W-:Y:S05]  /*4450*/  BSYNC B1 ;  /* 0x0000000000017941 */ /* 0x000fea0003800000 */
.L_x_73:
[----:B-----5:R-:W-:Y:S01]  /*4460*/  FMUL R12, R17, R102 ;  /* 0x00000066110c7220 */ /* 0x020fe20000400000 */
[----:B------:R-:W-:Y:S01]  /*4470*/  ISETP.GT.AND P1, PT, R0, 0x8, P1 ;  /* 0x000000080000780c */ /* 0x000fe20000f24270 */
[----:B------:R-:W-:Y:S02]  /*4480*/  BSSY B1, `(.L_x_75) ;  /* 0x0000005000017945 */ /* 0x000fe40003800000 */
[----:B------:R-:W-:-:S05]  /*4490*/  FFMA R41, R41, R100, R12 ;  /* 0x0000006429297223 */ /* 0x000fca000000000c */
[----:B------:R0:W-:Y:S05]  /*44a0*/  @P2 STG.E desc[UR36][R8.64+0x84], R41 ;  /* 0x0000842908002986 */ /* 0x0001ea000c101924 */
[----:B------:R-:W-:Y:S05]  /*44b0*/  @!P1 BRA `(.L_x_76) ;  /* 0x0000000000049947 */ /* 0x000fea0003800000 */
[----:B------:R0:W5:Y:S02]  /*44c0*/  LDG.E.LTC128B R17, desc[UR36][R6.64+0x80] ;  /* 0x0000802406117981 */ /* 0x000164000c1e1920 */
.L_x_76:
[----:B------:R-:W-:Y:S05]  /*44d0*/  BSYNC B1 ;  /* 0x0000000000017941 */ /* 0x000fea0003800000 */
.L_x_75:
        /* <DEDUP_REMOVED lines=8> */
.L_x_78:
[----:B------:R-:W-:Y:S05]  /*4560*/  BSYNC B1 ;  /* 0x0000000000017941 */ /* 0x000fea0003800000 */
.L_x_77:
        /* <DEDUP_REMOVED lines=8> */
.L_x_80:
[----:B------:R-:W-:Y:S05]  /*45f0*/  BSYNC B1 ;  /* 0x0000000000017941 */ /* 0x000fea0003800000 */
.L_x_79:
[----:B0----5:R-:W-:Y:S01]  /*4600*/  FMUL R13, R17, R102 ;  /* 0x00000066110d7220 */ /* 0x021fe20000400000 */
[----:B------:R-:W-:Y:S01]  /*4610*/  ISETP.GT.AND P2, PT, R0, RZ, P1 ;  /* 0x000000ff0000720c */ /* 0x000fe20000f44270 */
[----:B------:R-:W-:Y:S02]  /*4620*/  BSSY B1, `(.L_x_81) ;  /* 0x0000005000017945 */ /* 0x000fe40003800000 */
[----:B------:R-:W-:-:S05]  /*4630*/  FFMA R13, R44, R100, R13 ;  /* 0x000000642c0d7223 */ /* 0x000fca000000000d */
[----:B------:R0:W-:Y:S05]  /*4640*/  @P3 STG.E desc[UR36][R8.64+0xa0], R13 ;  /* 0x0000a00d08003986 */ /* 0x0001ea000c101924 */
[----:B------:R-:W-:Y:S05]  /*4650*/  @!P2 BRA `(.L_x_82) ;  /* 0x000000000004a947 */ /* 0x000fea0003800000 */
[----:B------:R0:W5:Y:S02]  /*4660*/  LDG.E.LTC128B R17, desc[UR36][R4.64+0xa4] ;  /* 0x0000a42404117981 */ /* 0x000164000c1e1920 */
.L_x_82:
[----:B------:R-:W-:Y:S05]  /*4670*/  BSYNC B1 ;  /* 0x0000000000017941 */ /* 0x000fea0003800000 */
.L_x_81:
[----:B-----5:R-:W-:Y:S01]  /*4680*/  FMUL R12, R17, R102 ;  /* 0x00000066110c7220 */ /* 0x020fe20000400000 */
[----:B------:R-:W-:Y:S01]  /*4690*/  ISETP.GT.AND P0, PT, R0, 0x8, P0 ;  /* 0x000000080000780c */ /* 0x000fe20000704270 */
[----:B------:R-:W-:Y:S02]  /*46a0*/  BSSY B1, `(.L_x_83) ;  /* 0x0000005000017945 */ /* 0x000fe40003800000 */
[----:B------:R-:W-:-:S05]  /*46b0*/  FFMA R45, R45, R100, R12 ;  /* 0x000000642d2d7223 */ /* 0x000fca000000000c */
[----:B------:R0:W-:Y:S05]  /*46c0*/  @P2 STG.E desc[UR36][R8.64+0xa4], R45 ;  /* 0x0000a42d08002986 */ /* 0x0001ea000c101924 */
[----:B------:R-:W-:Y:S05]  /*46d0*/  @!P0 BRA `(.L_x_84) ;  /* 0x0000000000048947 */ /* 0x000fea0003800000 */
[----:B------:R0:W5:Y:S02]  /*46e0*/  LDG.E.LTC128B R17, desc[UR36][R6.64+0xa0] ;  /* 0x0000a02406117981 */ /* 0x000164000c1e1920 */
.L_x_84:
[----:B------:R-:W-:Y:S05]  /*46f0*/  BSYNC B1 ;  /* 0x0000000000017941 */ /* 0x000fea0003800000 */
.L_x_83:
        /* <DEDUP_REMOVED lines=8> */
.L_x_86:
[----:B------:R-:W-:Y:S05]  /*4780*/  BSYNC B1 ;  /* 0x0000000000017941 */ /* 0x000fea0003800000 */
.L_x_85:
        /* <DEDUP_REMOVED lines=8> */
.L_x_88:
[----:B------:R-:W-:Y:S05]  /*4810*/  BSYNC B1 ;  /* 0x0000000000017941 */ /* 0x000fea0003800000 */
.L_x_87:
[----:B0----5:R-:W-:Y:S01]  /*4820*/  FMUL R13, R17, R102 ;  /* 0x00000066110d7220 */ /* 0x021fe20000400000 */
[----:B------:R-:W-:Y:S01]  /*4830*/  ISETP.GT.AND P2, PT, R0, RZ, P0 ;  /* 0x000000ff0000720c */ /* 0x000fe20000744270 */
[----:B------:R-:W-:Y:S02]  /*4840*/  BSSY B1, `(.L_x_89) ;  /* 0x0000005000017945 */ /* 0x000fe40003800000 */
[----:B------:R-:W-:-:S05]  /*4850*/  FFMA R13, R48, R100, R13 ;  /* 0x00000064300d7223 */ /* 0x000fca000000000d */
[----:B------:R0:W-:Y:S05]  /*4860*/  @P3 STG.E desc[UR36][R8.64+0xc0], R13 ;  /* 0x0000c00d08003986 */ /* 0x0001ea000c101924 */
[----:B------:R-:W-:Y:S05]  /*4870*/  @!P2 BRA `(.L_x_90) ;  /* 0x000000000004a947 */ /* 0x000fea0003800000 */
[----:B------:R0:W5:Y:S02]  /*4880*/  LDG.E.LTC128B R17, desc[UR36][R4.64+0xc4] ;  /* 0x0000c42404117981 */ /* 0x000164000c1e1920 */
.L_x_90:
[----:B------:R-:W-:Y:S05]  /*4890*/  BSYNC B1 ;  /* 0x0000000000017941 */ /* 0x000fea0003800000 */
.L_x_89:
[----:B-----5:R-:W-:Y:S01]  /*48a0*/  FMUL R12, R17, R102 ;  /* 0x00000066110c7220 */ /* 0x020fe20000400000 */
[----:B------:R-:W-:Y:S01]  /*48b0*/  ISETP.GT.AND P1, PT, R0, 0x8, P1 ;  /* 0x000000080000780c */ /* 0x000fe20000f24270 */
[----:B------:R-:W-:Y:S02]  /*48c0*/  BSSY B1, `(.L_x_91) ;  /* 0x0000005000017945 */ /* 0x000fe40003800000 */
[----:B------:R-:W-:-:S05]  /*48d0*/  FFMA R49, R49, R100, R12 ;  /* 0x0000006431317223 */ /* 0x000fca000000000c */
[----:B------:R0:W-:Y:S05]  /*48e0*/  @P2 STG.E desc[UR36][R8.64+0xc4], R49 ;  /* 0x0000c43108002986 */ /* 0x0001ea000c101924 */
[----:B------:R-:W-:Y:S05]  /*48f0*/  @!P1 BRA `(.L_x_92) ;  /* 0x0000000000049947 */ /* 0x000fea0003800000 */
[----:B------:R0:W5:Y:S02]  /*4900*/  LDG.E.LTC128B R17, desc[UR36][R6.64+0xc0] ;  /* 0x0000c02406117981 */ /* 0x000164000c1e1920 */
.L_x_92:
[----:B------:R-:W-:Y:S05]  /*4910*/  BSYNC B1 ;  /* 0x0000000000017941 */ /* 0x000fea0003800000 */
.L_x_91:
        /* <DEDUP_REMOVED lines=8> */
.L_x_94:
[----:B------:R-:W-:Y:S05]  /*49a0*/  BSYNC B1 ;  /* 0x0000000000017941 */ /* 0x000fea0003800000 */
.L_x_93:
        /* <DEDUP_REMOVED lines=8> */
.L_x_96:
[----:B------:R-:W-:Y:S05]  /*4a30*/  BSYNC B1 ;  /* 0x0000000000017941 */ /* 0x000fea0003800000 */
.L_x_95:
[----:B0----5:R-:W-:Y:S01]  /*4a40*/  FMUL R13, R17, R102 ;  /* 0x00000066110d7220 */ /* 0x021fe20000400000 */
[----:B------:R-:W-:Y:S01]  /*4a50*/  ISETP.GT.AND P2, PT, R0, RZ, P1 ;  /* 0x000000ff0000720c */ /* 0x000fe20000f44270 */
[----:B------:R-:W-:Y:S02]  /*4a60*/  BSSY B1, `(.L_x_97) ;  /* 0x0000005000017945 */ /* 0x000fe40003800000 */
[----:B------:R-:W-:-:S05]  /*4a70*/  FFMA R13, R52, R100, R13 ;  /* 0x00000064340d7223 */ /* 0x000fca000000000d */
[----:B------:R0:W-:Y:S05]  /*4a80*/  @P3 STG.E desc[UR36][R8.64+0xe0], R13 ;  /* 0x0000e00d08003986 */ /* 0x0001ea000c101924 */
[----:B------:R-:W-:Y:S05]  /*4a90*/  @!P2 BRA `(.L_x_98) ;  /* 0x000000000004a947 */ /* 0x000fea0003800000 */
[----:B------:R0:W5:Y:S02]  /*4aa0*/  LDG.E.LTC128B R17, desc[UR36][R4.64+0xe4] ;  /* 0x0000e42404117981 */ /* 0x000164000c1e1920 */
.L_x_98:
[----:B------:R-:W-:Y:S05]  /*4ab0*/  BSYNC B1 ;  /* 0x0000000000017941 */ /* 0x000fea0003800000 */
.L_x_97:
[----:B-----5:R-:W-:Y:S01]  /*4ac0*/  FMUL R12, R17, R102 ;  /* 0x00000066110c7220 */ /* 0x020fe20000400000 */
[----:B------:R-:W-:Y:S01]  /*4ad0*/  ISETP.GT.AND P0, PT, R0, 0x8, P0 ;  /* 0x000000080000780c */ /* 0x000fe20000704270 */
[----:B------:R-:W-:Y:S02]  /*4ae0*/  BSSY B1, `(.L_x_99) ;  /* 0x0000005000017945 */ /* 0x000fe40003800000 */
[----:B------:R-:W-:-:S05]  /*4af0*/  FFMA R53, R53, R100, R12 ;  /* 0x0000006435357223 */ /* 0x000fca000000000c */
[----:B------:R0:W-:Y:S05]  /*4b00*/  @P2 STG.E desc[UR36][R8.64+0xe4], R53 ;  /* 0x0000e43508002986 */ /* 0x0001ea000c101924 */
[----:B------:R-:W-:Y:S05]  /*4b10*/  @!P0 BRA `(.L_x_100) ;  /* 0x0000000000048947 */ /* 0x000fea0003800000 */
[----:B------:R0:W5:Y:S02]  /*4b20*/  LDG.E.LTC128B R17, desc[UR36][R6.64+0xe0] ;  /* 0x0000e02406117981 */ /* 0x000164000c1e1920 */
.L_x_100:
[----:B------:R-:W-:Y:S05]  /*4b30*/  BSYNC B1 ;  /* 0x0000000000017941 */ /* 0x000fea0003800000 */
.L_x_99:
        /* <DEDUP_REMOVED lines=8> */
.L_x_102:
[----:B------:R-:W-:Y:S05]  /*4bc0*/  BSYNC B1 ;  /* 0x0000000000017941 */ /* 0x000fea0003800000 */
.L_x_101:
        /* <DEDUP_REMOVED lines=8> */
.L_x_104:
[----:B------:R-:W-:Y:S05]  /*4c50*/  BSYNC B1 ;  /* 0x0000000000017941 */ /* 0x000fea0003800000 */
.L_x_103:
[----:B0----5:R-:W-:Y:S01]  /*4c60*/  FMUL R13, R17, R102 ;  /* 0x00000066110d7220 */ /* 0x021fe20000400000 */
[----:B------:R-:W-:Y:S01]  /*4c70*/  ISETP.GT.AND P2, PT, R0, RZ, P0 ;  /* 0x000000ff0000720c */ /* 0x000fe20000744270 */
[----:B------:R-:W-:Y:S02]  /*4c80*/  BSSY B1, `(.L_x_105) ;  /* 0x0000005000017945 */ /* 0x000fe40003800000 */
[----:B------:R-:W-:-:S05]  /*4c90*/  FFMA R13, R56, R100, R13 ;  /* 0x00000064380d7223 */ /* 0x000fca000000000d */
[----:B------:R0:W-:Y:S05]  /*4ca0*/  @P3 STG.E desc[UR36][R8.64+0x100], R13 ;  /* 0x0001000d08003986 */ /* 0x0001ea000c101924 */
[----:B------:R-:W-:Y:S05]  /*4cb0*/  @!P2 BRA `(.L_x_106) ;  /* 0x000000000004a947 */ /* 0x000fea0003800000 */
[----:B------:R0:W5:Y:S02]  /*4cc0*/  LDG.E.LTC128B R17, desc[UR36][R4.64+0x104] ;  /* 0x0001042404117981 */ /* 0x000164000c1e1920 */
.L_x_106:
[----:B------:R-:W-:Y:S05]  /*4cd0*/  BSYNC B1 ;  /* 0x0000000000017941 */ /* 0x000fea0003800000 */
.L_x_105:
[----:B-----5:R-:W-:Y:S01]  /*4ce0*/  FMUL R12, R17, R102 ;  /* 0x00000066110c7220 */ /* 0x020fe20000400000 */
[----:B------:R-:W-:Y:S01]  /*4cf0*/  ISETP.GT.AND P1, PT, R0, 0x8, P1 ;  /* 0x000000080000780c */ /* 0x000fe20000f24270 */
[----:B------:R-:W-:Y:S02]  /*4d00*/  BSSY B1, `(.L_x_107) ;  /* 0x0000005000017945 */ /* 0x000fe40003800000 */
[----:B------:R-:W-:-:S05]  /*4d10*/  FFMA R57, R57, R100, R12 ;  /* 0x0000006439397223 */ /* 0x000fca000000000c */
[----:B------:R0:W-:Y:S05]  /*4d20*/  @P2 STG.E desc[UR36][R8.64+0x104], R57 ;  /* 0x0001043908002986 */ /* 0x0001ea000c101924 */
[----:B------:R-:W-:Y:S05]  /*4d30*/  @!P1 BRA `(.L_x_108) ;  /* 0x0000000000049947 */ /* 0x000fea0003800000 */
[----:B------:R0:W5:Y:S02]  /*4d40*/  LDG.E.LTC128B R17, desc[UR36][R6.64+0x100] ;  /* 0x0001002406117981 */ /* 0x000164000c1e1920 */
.L_x_108:
[----:B------:R-:W-:Y:S05]  /*4d50*/  BSYNC B1 ;  /* 0x0000000000017941 */ /* 0x000fea0003800000 */
.L_x_107:
        /* <DEDUP_REMOVED lines=8> */
.L_x_110:
[----:B------:R-:W-:Y:S05]  /*4de0*/  BSYNC B1 ;  /* 0x0000000000017941 */ /* 0x000fea0003800000 */
.L_x_109:
        /* <DEDUP_REMOVED lines=8> */
.L_x_112:
[----:B------:R-:W-:Y:S05]  /*4e70*/  BSYNC B1 ;  /* 0x0000000000017941 */ /* 0x000fea0003800000 */
.L_x_111:
[----:B0----5:R-:W-:Y:S01]  /*4e80*/  FMUL R13, R17, R102 ;  /* 0x00000066110d7220 */ /* 0x021fe20000400000 */
[----:B------:R-:W-:Y:S01]  /*4e90*/  ISETP.GT.AND P2, PT, R0, RZ, P1 ;  /* 0x000000ff0000720c */ /* 0x000fe20000f44270 */
[----:B------:R-:W-:Y:S02]  /*4ea0*/  BSSY B1, `(.L_x_113) ;  /* 0x0000005000017945 */ /* 0x000fe40003800000 */
[----:B------:R-:W-:-:S05]  /*4eb0*/  FFMA R13, R60, R100, R13 ;  /* 0x000000643c0d7223 */ /* 0x000fca000000000d */
[----:B------:R0:W-:Y:S05]  /*4ec0*/  @P3 STG.E desc[UR36][R8.64+0x120], R13 ;  /* 0x0001200d08003986 */ /* 0x0001ea000c101924 */
[----:B------:R-:W-:Y:S05]  /*4ed0*/  @!P2 BRA `(.L_x_114) ;  /* 0x000000000004a947 */ /* 0x000fea0003800000 */
[----:B------:R0:W5:Y:S02]  /*4ee0*/  LDG.E.LTC128B R17, desc[UR36][R4.64+0x124] ;  /* 0x0001242404117981 */ /* 0x000164000c1e1920 */
.L_x_114:
[----:B------:R-:W-:Y:S05]  /*4ef0*/  BSYNC B1 ;  /* 0x0000000000017941 */ /* 0x000fea0003800000 */
.L_x_113:
[----:B-----5:R-:W-:Y:S01]  /*4f00*/  FMUL R12, R17, R102 ;  /* 0x00000066110c7220 */ /* 0x020fe20000400000 */
[----:B------:R-:W-:Y:S01]  /*4f10*/  ISETP.GT.AND P0, PT, R0, 0x8, P0 ;  /* 0x000000080000780c */ /* 0x000fe20000704270 */
[----:B------:R-:W-:Y:S02]  /*4f20*/  BSSY B1, `(.L_x_115) ;  /* 0x0000005000017945 */ /* 0x000fe40003800000 */
[----:B------:R-:W-:-:S05]  /*4f30*/  FFMA R61, R61, R100, R12 ;  /* 0x000000643d3d7223 */ /* 0x000fca000000000c */
[----:B------:R0:W-:Y:S05]  /*4f40*/  @P2 STG.E desc[UR36][R8.64+0x124], R61 ;  /* 0x0001243d08002986 */ /* 0x0001ea000c101924 */
[----:B------:R-:W-:Y:S05]  /*4f50*/  @!P0 BRA `(.L_x_116) ;  /* 0x0000000000048947 */ /* 0x000fea0003800000 */
[----:B------:R0:W5:Y:S02]  /*4f60*/  LDG.E.LTC128B R17, desc[UR36][R6.64+0x120] ;  /* 0x0001202406117981 */ /* 0x000164000c1e1920 */
.L_x_116:
[----:B------:R-:W-:Y:S05]  /*4f70*/  BSYNC B1 ;  /* 0x0000000000017941 */ /* 0x000fea0003800000 */
.L_x_115:
        /* <DEDUP_REMOVED lines=8> */
.L_x_118:
[----:B------:R-:W-:Y:S05]  /*5000*/  BSYNC B1 ;  /* 0x0000000000017941 */ /* 0x000fea0003800000 */
.L_x_117:
        /* <DEDUP_REMOVED lines=8> */
.L_x_120:
[----:B------:R-:W-:Y:S05]  /*5090*/  BSYNC B1 ;  /* 0x0000000000017941 */ /* 0x000fea0003800000 */
.L_x_119:
[----:B0----5:R-:W-:Y:S01]  /*50a0*/  FMUL R13, R17, R102 ;  /* 0x00000066110d7220 */ /* 0x021fe20000400000 */
[----:B------:R-:W-:Y:S01]  /*50b0*/  ISETP.GT.AND P2, PT, R0, RZ, P0 ;  /* 0x000000ff0000720c */ /* 0x000fe20000744270 */
[----:B------:R-:W-:Y:S02]  /*50c0*/  BSSY B1, `(.L_x_121) ;  /* 0x0000005000017945 */ /* 0x000fe40003800000 */
[----:B------:R-:W-:-:S05]  /*50d0*/  FFMA R13, R64, R100, R13 ;  /* 0x00000064400d7223 */ /* 0x000fca000000000d */
[----:B------:R0:W-:Y:S05]  /*50e0*/  @P3 STG.E desc[UR36][R8.64+0x140], R13 ;  /* 0x0001400d08003986 */ /* 0x0001ea000c101924 */
[----:B------:R-:W-:Y:S05]  /*50f0*/  @!P2 BRA `(.L_x_122) ;  /* 0x000000000004a947 */ /* 0x000fea0003800000 */
[----:B------:R0:W5:Y:S02]  /*5100*/  LDG.E.LTC128B R17, desc[UR36][R4.64+0x144] ;  /* 0x0001442404117981 */ /* 0x000164000c1e1920 */
.L_x_122:
[----:B------:R-:W-:Y:S05]  /*5110*/  BSYNC B1 ;  /* 0x0000000000017941 */ /* 0x000fea0003800000 */
.L_x_121:
[----:B-----5:R-:W-:Y:S01]  /*5120*/  FMUL R12, R17, R102 ;  /* 0x00000066110c7220 */ /* 0x020fe20000400000 */
[----:B------:R-:W-:Y:S01]  /*5130*/  ISETP.GT.AND P1, PT, R0, 0x8, P1 ;  /* 0x000000080000780c */ /* 0x000fe20000f24270 */
[----:B------:R-:W-:Y:S02]  /*5140*/  BSSY B1, `(.L_x_123) ;  /* 0x0000005000017945 */ /* 0x000fe40003800000 */
[----:B------:R-:W-:-:S05]  /*5150*/  FFMA R65, R65, R100, R12 ;  /* 0x0000006441417223 */ /* 0x000fca000000000c */
[----:B------:R0:W-:Y:S05]  /*5160*/  @P2 STG.E desc[UR36][R8.64+0x144], R65 ;  /* 0x0001444108002986 */ /* 0x0001ea000c101924 */
[----:B------:R-:W-:Y:S05]  /*5170*/  @!P1 BRA `(.L_x_124) ;  /* 0x0000000000049947 */ /* 0x000fea0003800000 */
[----:B------:R0:W5:Y:S02]  /*5180*/  LDG.E.LTC128B R17, desc[UR36][R6.64+0x140] ;  /* 0x0001402406117981 */ /* 0x000164000c1e1920 */
.L_x_124:
[----:B------:R-:W-:Y:S05]  /*5190*/  BSYNC B1 ;  /* 0x0000000000017941 */ /* 0x000fea0003800000 */
.L_x_123:
        /* <DEDUP_REMOVED lines=8> */
.L_x_126:
[----:B------:R-:W-:Y:S05]  /*5220*/  BSYNC B1 ;  /* 0x0000000000017941 */ /* 0x000fea0003800000 */
.L_x_125:
        /* <DEDUP_REMOVED lines=8> */
.L_x_128:
[----:B------:R-:W-:Y:S05]  /*52b0*/  BSYNC B1 ;  /* 0x0000000000017941 */ /* 0x000fea0003800000 */
.L_x_127:
[----:B0----5:R-:W-:Y:S01]  /*52c0*/  FMUL R13, R17, R102 ;  /* 0x00000066110d7220 */ /* 0x021fe20000400000 */
[----:B------:R-:W-:Y:S01]  /*52d0*/  ISETP.GT.AND P2, PT, R0, RZ, P1 ;  /* 0x000000ff0000720c */ /* 0x000fe20000f44270 */
[----:B------:R-:W-:Y:S02]  /*52e0*/  BSSY B1, `(.L_x_129) ;  /* 0x0000005000017945 */ /* 0x000fe40003800000 */
[----:B------:R-:W-:-:S05]  /*52f0*/  FFMA R13, R68, R100, R13 ;  /* 0x00000064440d7223 */ /* 0x000fca000000000d */
[----:B------:R0:W-:Y:S05]  /*5300*/  @P3 STG.E desc[UR36][R8.64+0x160], R13 ;  /* 0x0001600d08003986 */ /* 0x0001ea000c101924 */
[----:B------:R-:W-:Y:S05]  /*5310*/  @!P2 BRA `(.L_x_130) ;  /* 0x000000000004a947 */ /* 0x000fea0003800000 */
[----:B------:R0:W5:Y:S02]  /*5320*/  LDG.E.LTC128B R17, desc[UR36][R4.64+0x164] ;  /* 0x0001642404117981 */ /* 0x000164000c1e1920 */
.L_x_130:
[----:B------:R-:W-:Y:S05]  /*5330*/  BSYNC B1 ;  /* 0x0000000000017941 */ /* 0x000fea0003800000 */
.L_x_129:
[----:B-----5:R-:W-:Y:S01]  /*5340*/  FMUL R12, R17, R102 ;  /* 0x00000066110c7220 */ /* 0x020fe20000400000 */
[----:B------:R-:W-:Y:S01]  /*5350*/  ISETP.GT.AND P0, PT, R0, 0x8, P0 ;  /* 0x000000080000780c */ /* 0x000fe20000704270 */
[----:B------:R-:W-:Y:S02]  /*5360*/  BSSY B1, `(.L_x_131) ;  /* 0x0000005000017945 */ /* 0x000fe40003800000 */
[----:B------:R-:W-:-:S05]  /*5370*/  FFMA R69, R69, R100, R12 ;  /* 0x0000006445457223 */ /* 0x000fca000000000c */
[----:B------:R0:W-:Y:S05]  /*5380*/  @P2 STG.E desc[UR36][R8.64+0x164], R69 ;  /* 0x0001644508002986 */ /* 0x0001ea000c101924 */
[----:B------:R-:W-:Y:S05]  /*5390*/  @!P0 BRA `(.L_x_132) ;  /* 0x0000000000048947 */ /* 0x000fea0003800000 */
[----:B------:R0:W5:Y:S02]  /*53a0*/  LDG.E.LTC128B R17, desc[UR36][R6.64+0x160] ;  /* 0x0001602406117981 */ /* 0x000164000c1e1920 */
.L_x_132:
[----:B------:R-:W-:Y:S05]  /*53b0*/  BSYNC B1 ;  /* 0x0000000000017941 */ /* 0x000fea0003800000 */
.L_x_131:
        /* <DEDUP_REMOVED lines=8> */
.L_x_134:
[----:B------:R-:W-:Y:S05]  /*5440*/  BSYNC B1 ;  /* 0x0000000000017941 */ /* 0x000fea0003800000 */
.L_x_133:
        /* <DEDUP_REMOVED lines=8> */
.L_x_136:
[----:B------:R-:W-:Y:S05]  /*54d0*/  BSYNC B1 ;  /* 0x0000000000017941 */ /* 0x000fea0003800000 */
.L_x_135:
[----:B0----5:R-:W-:Y:S01]  /*54e0*/  FMUL R13, R17, R102 ;  /* 0x00000066110d7220 */ /* 0x021fe20000400000 */
[----:B------:R-:W-:Y:S01]  /*54f0*/  ISETP.GT.AND P2, PT, R0, RZ, P0 ;  /* 0x000000ff0000720c */ /* 0x000fe20000744270 */
[----:B------:R-:W-:Y:S02]  /*5500*/  BSSY B1, `(.L_x_137) ;  /* 0x0000005000017945 */ /* 0x000fe40003800000 */
[----:B------:R-:W-:-:S05]  /*5510*/  FFMA R13, R72, R100, R13 ;  /* 0x00000064480d7223 */ /* 0x000fca000000000d */
[----:B------:R0:W-:Y:S05]  /*5520*/  @P3 STG.E desc[UR36][R8.64+0x180], R13 ;  /* 0x0001800d08003986 */ /* 0x0001ea000c101924 */
[----:B------:R-:W-:Y:S05]  /*5530*/  @!P2 BRA `(.L_x_138) ;  /* 0x000000000004a947 */ /* 0x000fea0003800000 */
[----:B------:R0:W5:Y:S02]  /*5540*/  LDG.E.LTC128B R17, desc[UR36][R4.64+0x184] ;  /* 0x0001842404117981 */ /* 0x000164000c1e1920 */
.L_x_138:
[----:B------:R-:W-:Y:S05]  /*5550*/  BSYNC B1 ;  /* 0x0000000000017941 */ /* 0x000fea0003800000 */
.L_x_137:
[----:B-----5:R-:W-:Y:S01]  /*5560*/  FMUL R12, R17, R102 ;  /* 0x00000066110c7220 */ /* 0x020fe20000400000 */
[----:B------:R-:W-:Y:S01]  /*5570*/  ISETP.GT.AND P1, PT, R0, 0x8, P1 ;  /* 0x000000080000780c */ /* 0x000fe20000f24270 */
[----:B------:R-:W-:Y:S02]  /*5580*/  BSSY B1, `(.L_x_139) ;  /* 0x0000005000017945 */ /* 0x000fe40003800000 */
[----:B------:R-:W-:-:S05]  /*5590*/  FFMA R73, R73, R100, R12 ;  /* 0x0000006449497223 */ /* 0x000fca000000000c */
[----:B------:R0:W-:Y:S05]  /*55a0*/  @P2 STG.E desc[UR36][R8.64+0x184], R73 ;  /* 0x0001844908002986 */ /* 0x0001ea000c101924 */
[----:B------:R-:W-:Y:S05]  /*55b0*/  @!P1 BRA `(.L_x_140) ;  /* 0x0000000000049947 */ /* 0x000fea0003800000 */
[----:B------:R0:W5:Y:S02]  /*55c0*/  LDG.E.LTC128B R17, desc[UR36][R6.64+0x180] ;  /* 0x0001802406117981 */ /* 0x000164000c1e1920 */
.L_x_140:
[----:B------:R-:W-:Y:S05]  /*55d0*/  BSYNC B1 ;  /* 0x0000000000017941 */ /* 0x000fea0003800000 */
.L_x_139:
        /* <DEDUP_REMOVED lines=8> */
.L_x_142:
[----:B------:R-:W-:Y:S05]  /*5660*/  BSYNC B1 ;  /* 0x0000000000017941 */ /* 0x000fea0003800000 */
.L_x_141:
        /* <DEDUP_REMOVED lines=8> */
.L_x_144:
[----:B------:R-:W-:Y:S05]  /*56f0*/  BSYNC B1 ;  /* 0x0000000000017941 */ /* 0x000fea0003800000 */
.L_x_143:
[----:B0----5:R-:W-:Y:S01]  /*5700*/  FMUL R13, R17, R102 ;  /* 0x00000066110d7220 */ /* 0x021fe20000400000 */
[----:B------:R-:W-:Y:S01]  /*5710*/  ISETP.GT.AND P2, PT, R0, RZ, P1 ;  /* 0x000000ff0000720c */ /* 0x000fe20000f44270 */
[----:B------:R-:W-:Y:S02]  /*5720*/  BSSY B1, `(.L_x_145) ;  /* 0x0000005000017945 */ /* 0x000fe40003800000 */
[----:B------:R-:W-:-:S05]  /*5730*/  FFMA R13, R76, R100, R13 ;  /* 0x000000644c0d7223 */ /* 0x000fca000000000d */
[----:B------:R0:W-:Y:S05]  /*5740*/  @P3 STG.E desc[UR36][R8.64+0x1a0], R13 ;  /* 0x0001a00d08003986 */ /* 0x0001ea000c101924 */
[----:B------:R-:W-:Y:S05]  /*5750*/  @!P2 BRA `(.L_x_146) ;  /* 0x000000000004a947 */ /* 0x000fea0003800000 */
[----:B------:R0:W5:Y:S02]  /*5760*/  LDG.E.LTC128B R17, desc[UR36][R4.64+0x1a4] ;  /* 0x0001a42404117981 */ /* 0x000164000c1e1920 */
.L_x_146:
[----:B------:R-:W-:Y:S05]  /*5770*/  BSYNC B1 ;  /* 0x0000000000017941 */ /* 0x000fea0003800000 */
.L_x_145:
[----:B-----5:R-:W-:Y:S01]  /*5780*/  FMUL R12, R17, R102 ;  /* 0x00000066110c7220 */ /* 0x020fe20000400000 */
[----:B------:R-:W-:Y:S01]  /*5790*/  ISETP.GT.AND P0, PT, R0, 0x8, P0 ;  /* 0x000000080000780c */ /* 0x000fe20000704270 */
[----:B------:R-:W-:Y:S02]  /*57a0*/  BSSY B1, `(.L_x_147) ;  /* 0x0000005000017945 */ /* 0x000fe40003800000 */
[----:B------:R-:W-:-:S05]  /*57b0*/  FFMA R77, R77, R100, R12 ;  /* 0x000000644d4d7223 */ /* 0x000fca000000000c */
[----:B------:R0:W-:Y:S05]  /*57c0*/  @P2 STG.E desc[UR36][R8.64+0x1a4], R77 ;  /* 0x0001a44d08002986 */ /* 0x0001ea000c101924 */
[----:B------:R-:W-:Y:S05]  /*57d0*/  @!P0 BRA `(.L_x_148) ;  /* 0x0000000000048947 */ /* 0x000fea0003800000 */
[----:B------:R0:W5:Y:S02]  /*57e0*/  LDG.E.LTC128B R17, desc[UR36][R6.64+0x1a0] ;  /* 0x0001a02406117981 */ /* 0x000164000c1e1920 */
.L_x_148:
[----:B------:R-:W-:Y:S05]  /*57f0*/  BSYNC B1 ;  /* 0x0000000000017941 */ /* 0x000fea0003800000 */
.L_x_147:
        /* <DEDUP_REMOVED lines=8> */
.L_x_150:
[----:B------:R-:W-:Y:S05]  /*5880*/  BSYNC B1 ;  /* 0x0000000000017941 */ /* 0x000fea0003800000 */
.L_x_149:
        /* <DEDUP_REMOVED lines=8> */
.L_x_152:
[----:B------:R-:W-:Y:S05]  /*5910*/  BSYNC B1 ;  /* 0x0000000000017941 */ /* 0x000fea0003800000 */
.L_x_151:
[----:B0----5:R-:W-:Y:S01]  /*5920*/  FMUL R13, R17, R102 ;  /* 0x00000066110d7220 */ /* 0x021fe20000400000 */
[----:B------:R-:W-:Y:S01]  /*5930*/  ISETP.GT.AND P2, PT, R0, RZ, P0 ;  /* 0x000000ff0000720c */ /* 0x000fe20000744270 */
[----:B------:R-:W-:Y:S02]  /*5940*/  BSSY B1, `(.L_x_153) ;  /* 0x0000005000017945 */ /* 0x000fe40003800000 */
[----:B------:R-:W-:-:S05]  /*5950*/  FFMA R13, R80, R100, R13 ;  /* 0x00000064500d7223 */ /* 0x000fca000000000d */
[----:B------:R0:W-:Y:S05]  /*5960*/  @P3 STG.E desc[UR36][R8.64+0x1c0], R13 ;  /* 0x0001c00d08003986 */ /* 0x0001ea000c101924 */
[----:B------:R-:W-:Y:S05]  /*5970*/  @!P2 BRA `(.L_x_154) ;  /* 0x000000000004a947 */ /* 0x000fea0003800000 */
[----:B------:R0:W5:Y:S02]  /*5980*/  LDG.E.LTC128B R17, desc[UR36][R4.64+0x1c4] ;  /* 0x0001c42404117981 */ /* 0x000164000c1e1920 */
.L_x_154:
[----:B------:R-:W-:Y:S05]  /*5990*/  BSYNC B1 ;  /* 0x0000000000017941 */ /* 0x000fea0003800000 */
.L_x_153:
[----:B-----5:R-:W-:Y:S01]  /*59a0*/  FMUL R12, R17, R102 ;  /* 0x00000066110c7220 */ /* 0x020fe20000400000 */
[----:B------:R-:W-:Y:S01]  /*59b0*/  ISETP.GT.AND P1, PT, R0, 0x8, P1 ;  /* 0x000000080000780c */ /* 0x000fe20000f24270 */
[----:B------:R-:W-:Y:S02]  /*59c0*/  BSSY B1, `(.L_x_155) ;  /* 0x0000005000017945 */ /* 0x000fe40003800000 */
[----:B------:R-:W-:-:S05]  /*59d0*/  FFMA R81, R81, R100, R12 ;  /* 0x0000006451517223 */ /* 0x000fca000000000c */
[----:B------:R0:W-:Y:S05]  /*59e0*/  @P2 STG.E desc[UR36][R8.64+0x1c4], R81 ;  /* 0x0001c45108002986 */ /* 0x0001ea000c101924 */
[----:B------:R-:W-:Y:S05]  /*59f0*/  @!P1 BRA `(.L_x_156) ;  /* 0x0000000000049947 */ /* 0x000fea0003800000 */
[----:B------:R0:W5:Y:S02]  /*5a00*/  LDG.E.LTC128B R17, desc[UR36][R6.64+0x1c0] ;  /* 0x0001c02406117981 */ /* 0x000164000c1e1920 */
.L_x_156:
[----:B------:R-:W-:Y:S05]  /*5a10*/  BSYNC B1 ;  /* 0x0000000000017941 */ /* 0x000fea0003800000 */
.L_x_155:
        /* <DEDUP_REMOVED lines=8> */
.L_x_158:
[----:B------:R-:W-:Y:S05]  /*5aa0*/  BSYNC B1 ;  /* 0x0000000000017941 */ /* 0x000fea0003800000 */
.L_x_157:
        /* <DEDUP_REMOVED lines=8> */
.L_x_160:
[----:B------:R-:W-:Y:S05]  /*5b30*/  BSYNC B1 ;  /* 0x0000000000017941 */ /* 0x000fea0003800000 */
.L_x_159:
[----:B-----5:R-:W-:Y:S01]  /*5b40*/  FMUL R3, R17, R102 ;  /* 0x0000006611037220 */ /* 0x020fe20000400000 */
[----:B------:R-:W-:Y:S01]  /*5b50*/  ISETP.GT.AND P2, PT, R0, RZ, P1 ;  /* 0x000000ff0000720c */ /* 0x000fe20000f44270 */
[----:B------:R-:W-:Y:S02]  /*5b60*/  BSSY B1, `(.L_x_161) ;  /* 0x0000005000017945 */ /* 0x000fe40003800000 */
[----:B------:R-:W-:-:S05]  /*5b70*/  FFMA R3, R84, R100, R3 ;  /* 0x0000006454037223 */ /* 0x000fca0000000003 */
[----:B------:R0:W-:Y:S05]  /*5b80*/  @P3 STG.E desc[UR36][R8.64+0x1e0], R3 ;  /* 0x0001e00308003986 */ /* 0x0001ea000c101924 */
[----:B------:R-:W-:Y:S05]  /*5b90*/  @!P2 BRA `(.L_x_162) ;  /* 0x000000000004a947 */ /* 0x000fea0003800000 */
[----:B------:R0:W5:Y:S02]  /*5ba0*/  LDG.E.LTC128B R17, desc[UR36][R4.64+0x1e4] ;  /* 0x0001e42404117981 */ /* 0x000164000c1e1920 */
.L_x_162:
[----:B------:R-:W-:Y:S05]  /*5bb0*/  BSYNC B1 ;  /* 0x0000000000017941 */ /* 0x000fea0003800000 */
.L_x_161:
[----:B0---45:R-:W-:Y:S01]  /*5bc0*/  FMUL R4, R17, R102 ;  /* 0x0000006611047220 */ /* 0x031fe20000400000 */
[----:B------:R-:W-:Y:S01]  /*5bd0*/  ISETP.GT.AND P0, PT, R0, 0x8, P0 ;  /* 0x000000080000780c */ /* 0x000fe20000704270 */
[----:B------:R-:W-:Y:S02]  /*5be0*/  BSSY B1, `(.L_x_163) ;  /* 0x0000005000017945 */ /* 0x000fe40003800000 */
[----:B------:R-:W-:-:S05]  /*5bf0*/  FFMA R85, R85, R100, R4 ;  /* 0x0000006455557223 */ /* 0x000fca0000000004 */
[----:B------:R0:W-:Y:S05]  /*5c00*/  @P2 STG.E desc[UR36][R8.64+0x1e4], R85 ;  /* 0x0001e45508002986 */ /* 0x0001ea000c101924 */
[----:B------:R-:W-:Y:S05]  /*5c10*/  @!P0 BRA `(.L_x_164) ;  /* 0x0000000000048947 */ /* 0x000fea0003800000 */
[----:B------:R4:W5:Y:S02]  /*5c20*/  LDG.E.LTC128B R17, desc[UR36][R6.64+0x1e0] ;  /* 0x0001e02406117981 */ /* 0x000964000c1e1920 */
.L_x_164:
[----:B------:R-:W-:Y:S05]  /*5c30*/  BSYNC B1 ;  /* 0x0000000000017941 */ /* 0x000fea0003800000 */
.L_x_163:
[----:B-----5:R-:W-:Y:S01]  /*5c40*/  FMUL R3, R17, R102 ;  /* 0x0000006611037220 */ /* 0x020fe20000400000 */
[----:B------:R-:W-:Y:S01]  /*5c50*/  @P0 IMAD.MOV.U32 R4, RZ, RZ, R10 ;  /* 0x000000ffff040224 */ /* 0x000fe200078e000a */
[----:B------:R-:W-:Y:S01]  /*5c60*/  ISETP.GT.AND P1, PT, R0, 0x8, P1 ;  /* 0x000000080000780c */ /* 0x000fe20000f24270 */
[----:B------:R-:W-:Y:S02]  /*5c70*/  @P0 IMAD.MOV.U32 R5, RZ, RZ, R11 ;  /* 0x000000ffff050224 */ /* 0x000fe400078e000b */
[----:B------:R-:W-:Y:S01]  /*5c80*/  FFMA R3, R86, R100, R3 ;  /* 0x0000006456037223 */ /* 0x000fe20000000003 */
[----:B------:R-:W-:Y:S04]  /*5c90*/  BSSY B1, `(.L_x_165) ;  /* 0x0000004000017945 */ /* 0x000fe80003800000 */
[----:B------:R0:W-:Y:S05]  /*5ca0*/  @P0 STG.E desc[UR36][R4.64+0x1e0], R3 ;  /* 0x0001e00304000986 */ /* 0x0001ea000c101924 */
[----:B------:R-:W-:Y:S05]  /*5cb0*/  @!P1 BRA `(.L_x_166) ;  /* 0x0000000000049947 */ /* 0x000fea0003800000 */
[----:B------:R0:W5:Y:S02]  /*5cc0*/  LDG.E.LTC128B R17, desc[UR36][R6.64+0x1e4] ;  /* 0x0001e42406117981 */ /* 0x000164000c1e1920 */
.L_x_166:
[----:B------:R-:W-:Y:S05]  /*5cd0*/  BSYNC B1 ;  /* 0x0000000000017941 */ /* 0x000fea0003800000 */
.L_x_165:
[----:B-----5:R-:W-:-:S04]  /*5ce0*/  FMUL R0, R17, R102 ;  /* 0x0000006611007220 */ /* 0x020fc80000400000 */
[----:B------:R-:W-:Y:S01]  /*5cf0*/  FFMA R87, R87, R100, R0 ;  /* 0x0000006457577223 */ /* 0x000fe20000000000 */
[----:B------:R-:W-:Y:S06]  /*5d00*/  @!P1 BRA `(.L_x_167) ;  /* 0x0000000c00a09947 */ /* 0x000fec0003800000 */
[----:B------:R0:W-:Y:S01]  /*5d10*/  STG.E desc[UR36][R10.64+0x1e4], R87 ;  /* 0x0001e4570a007986 */ /* 0x0001e2000c101924 */
[----:B------:R-:W-:Y:S05]  /*5d20*/  BRA `(.L_x_167) ;  /* 0x0000000c00987947 */ /* 0x000fea0003800000 */
.L_x_42:
[----:B------:R-:W-:Y:S01]  /*5d30*/  ULDC.64 UR4, c[0x0][0x5c0] ;  /* 0x0001700000047ab9 */ /* 0x000fe20000000a00 */
[----:B------:R-:W-:Y:S01]  /*5d40*/  ISETP.GT.AND P2, PT, R3, 0x1, PT ;  /* 0x000000010300780c */ /* 0x000fe20003f44270 */
[-C--:B------:R-:W-:Y:S01]  /*5d50*/  FMUL R11, R24, R100.reuse ;  /* 0x00000064180b7220 */ /* 0x080fe20000400000 */
[----:B------:R-:W-:Y:S01]  /*5d60*/  LEA R4, P0, R20, UR4, 0x2 ;  /* 0x0000000414047c11 */ /* 0x000fe2000f8010ff */
[-C--:B------:R-:W-:Y:S01]  /*5d70*/  FMUL R25, R25, R100.reuse ;  /* 0x0000006419197220 */ /* 0x080fe20000400000 */
[----:B------:R-:W-:Y:S01]  /*5d80*/  ISETP.GT.AND P1, PT, R0, 0x8, P1 ;  /* 0x000000080000780c */ /* 0x000fe20000f24270 */
[-C--:B------:R-:W-:Y:S01]  /*5d90*/  FMUL R27, R27, R100.reuse ;  /* 0x000000641b1b7220 */ /* 0x080fe20000400000 */
[----:B------:R-:W-:Y:S01]  /*5da0*/  LEA.HI.X R5, R20, UR5, R9, 0x2, P0 ;  /* 0x0000000514057c11 */ /* 0x000fe200080f1409 */
[-C--:B------:R-:W-:Y:S01]  /*5db0*/  FMUL R9, R26, R100.reuse ;  /* 0x000000641a097220 */ /* 0x080fe20000400000 */
[C---:B------:R-:W-:Y:S01]  /*5dc0*/  ISETP.GT.AND P0, PT, R0.reuse, RZ, P2 ;  /* 0x000000ff0000720c */ /* 0x040fe20001704270 */
[-C--:B------:R-:W-:Y:S01]  /*5dd0*/  FMUL R29, R29, R100.reuse ;  /* 0x000000641d1d7220 */ /* 0x080fe20000400000 */
[----:B------:R-:W-:Y:S01]  /*5de0*/  ISETP.GT.AND P2, PT, R0, 0x8, P2 ;  /* 0x000000080000780c */ /* 0x000fe20001744270 */
[----:B------:R0:W-:Y:S01]  /*5df0*/  @P3 STG.E desc[UR36][R4.64], R11 ;  /* 0x0000000b04003986 */ /* 0x0001e2000c101924 */
[C---:B------:R-:W-:Y:S01]  /*5e00*/  SHF.L.U64.HI R7, R108.reuse, 0x2, R107 ;  /* 0x000000026c077819 */ /* 0x040fe2000001026b */
[----:B------:R-:W-:Y:S01]  /*5e10*/  FMUL R31, R31, R100 ;  /* 0x000000641f1f7220 */ /* 0x000fe20000400000 */
[----:B------:R-:W-:Y:S01]  /*5e20*/  LEA R6, P3, R108, R4, 0x2 ;  /* 0x000000046c067211 */ /* 0x000fe200078610ff */
[-C--:B------:R-:W-:Y:S01]  /*5e30*/  FMUL R33, R33, R100.reuse ;  /* 0x0000006421217220 */ /* 0x080fe20000400000 */
[-C--:B------:R-:W-:Y:S01]  /*5e40*/  FMUL R35, R35, R100.reuse ;  /* 0x0000006423237220 */ /* 0x080fe20000400000 */
[-C--:B------:R-:W-:Y:S01]  /*5e50*/  FMUL R37, R37, R100.reuse ;  /* 0x0000006425257220 */ /* 0x080fe20000400000 */
[-C--:B------:R-:W-:Y:S01]  /*5e60*/  FMUL R39, R39, R100.reuse ;  /* 0x0000006427277220 */ /* 0x080fe20000400000 */
[----:B------:R-:W-:Y:S01]  /*5e70*/  IMAD.X R7, R7, 0x1, R5, P3 ;  /* 0x0000000107077824 */ /* 0x000fe200018e0605 */
[C---:B------:R-:W-:Y:S01]  /*5e80*/  ISETP.GT.AND P3, PT, R3.reuse, 0x9, PT ;  /* 0x000000090300780c */ /* 0x040fe20003f64270 */
[----:B------:R-:W-:Y:S01]  /*5e90*/  @P0 STG.E desc[UR36][R4.64+0x4], R25 ;  /* 0x0000041904000986 */ /* 0x000fe2000c101924 */
[----:B------:R-:W-:Y:S01]  /*5ea0*/  ISETP.GT.AND P0, PT, R3, 0x8, PT ;  /* 0x000000080300780c */ /* 0x000fe20003f04270 */
[-C--:B0-----:R-:W-:Y:S01]  /*5eb0*/  FMUL R11, R28, R100.reuse ;  /* 0x000000641c0b7220 */ /* 0x081fe20000400000 */
[-C--:B------:R-:W-:Y:S01]  /*5ec0*/  FMUL R41, R41, R100.reuse ;  /* 0x0000006429297220 */ /* 0x080fe20000400000 */
[----:B------:R0:W-:Y:S01]  /*5ed0*/  @P1 STG.E desc[UR36][R6.64], R9 ;  /* 0x0000000906001986 */ /* 0x0001e2000c101924 */
[C---:B------:R-:W-:Y:S01]  /*5ee0*/  ISETP.GT.AND P1, PT, R0.reuse, RZ, P0 ;  /* 0x000000ff0000720c */ /* 0x040fe20000724270 */
[-C--:B------:R-:W-:Y:S01]  /*5ef0*/  FMUL R43, R43, R100.reuse ;  /* 0x000000642b2b7220 */ /* 0x080fe20000400000 */
[C---:B------:R-:W-:Y:S01]  /*5f00*/  ISETP.GT.AND P0, PT, R0.reuse, 0x8, P0 ;  /* 0x000000080000780c */ /* 0x040fe20000704270 */
[----:B------:R-:W-:Y:S01]  /*5f10*/  @P2 STG.E desc[UR36][R6.64+0x4], R27 ;  /* 0x0000041b06002986 */ /* 0x000fe2000c101924 */
[C---:B------:R-:W-:Y:S01]  /*5f20*/  ISETP.GT.AND P2, PT, R0.reuse, RZ, P3 ;  /* 0x000000ff0000720c */ /* 0x040fe20001f44270 */
[-C--:B------:R-:W-:Y:S01]  /*5f30*/  FMUL R45, R45, R100.reuse ;  /* 0x000000642d2d7220 */ /* 0x080fe20000400000 */
[----:B------:R-:W-:Y:S01]  /*5f40*/  ISETP.GT.AND P3, PT, R0, 0x8, P3 ;  /* 0x000000080000780c */ /* 0x000fe20001f64270 */
[-C--:B------:R-:W-:Y:S01]  /*5f50*/  FMUL R47, R47, R100.reuse ;  /* 0x000000642f2f7220 */ /* 0x080fe20000400000 */
[-C--:B------:R-:W-:Y:S01]  /*5f60*/  FMUL R49, R49, R100.reuse ;  /* 0x0000006431317220 */ /* 0x080fe20000400000 */
[-C--:B------:R-:W-:Y:S01]  /*5f70*/  FMUL R51, R51, R100.reuse ;  /* 0x0000006433337220 */ /* 0x080fe20000400000 */
[-C--:B------:R-:W-:Y:S01]  /*5f80*/  FMUL R53, R53, R100.reuse ;  /* 0x0000006435357220 */ /* 0x080fe20000400000 */
[-C--:B0-----:R-:W-:Y:S01]  /*5f90*/  FMUL R9, R30, R100.reuse ;  /* 0x000000641e097220 */ /* 0x081fe20000400000 */
[-C--:B------:R-:W-:Y:S01]  /*5fa0*/  FMUL R55, R55, R100.reuse ;  /* 0x0000006437377220 */ /* 0x080fe20000400000 */
[----:B------:R0:W-:Y:S01]  /*5fb0*/  @P1 STG.E desc[UR36][R4.64+0x20], R11 ;  /* 0x0000200b04001986 */ /* 0x0001e2000c101924 */
[----:B------:R-:W-:Y:S01]  /*5fc0*/  ISETP.GT.AND P1, PT, R3, 0x10, PT ;  /* 0x000000100300780c */ /* 0x000fe20003f24270 */
[-C--:B------:R-:W-:Y:S01]  /*5fd0*/  FMUL R57, R57, R100.reuse ;  /* 0x0000006439397220 */ /* 0x080fe20000400000 */
[-C--:B------:R-:W-:Y:S01]  /*5fe0*/  FMUL R59, R59, R100.reuse ;  /* 0x000000643b3b7220 */ /* 0x080fe20000400000 */
[----:B------:R-:W-:Y:S01]  /*5ff0*/  @P2 STG.E desc[UR36][R4.64+0x24], R29 ;  /* 0x0000241d04002986 */ /* 0x000fe2000c101924 */
[C---:B------:R-:W-:Y:S01]  /*6000*/  ISETP.GT.AND P2, PT, R0.reuse, RZ, P1 ;  /* 0x000000ff0000720c */ /* 0x040fe20000f44270 */
[-C--:B------:R-:W-:Y:S01]  /*6010*/  FMUL R61, R61, R100.reuse ;  /* 0x000000643d3d7220 */ /* 0x080fe20000400000 */
[C---:B------:R-:W-:Y:S01]  /*6020*/  ISETP.GT.AND P1, PT, R0.reuse, 0x8, P1 ;  /* 0x000000080000780c */ /* 0x040fe20000f24270 */
[----:B------:R1:W-:Y:S01]  /*6030*/  @P0 STG.E desc[UR36][R6.64+0x20], R9 ;  /* 0x0000200906000986 */ /* 0x0003e2000c101924 */
[----:B------:R-:W-:Y:S01]  /*6040*/  ISETP.GT.AND P0, PT, R3, 0x11, PT ;  /* 0x000000110300780c */ /* 0x000fe20003f04270 */
[-C--:B------:R-:W-:Y:S01]  /*6050*/  FMUL R63, R63, R100.reuse ;  /* 0x000000643f3f7220 */ /* 0x080fe20000400000 */
[-C--:B------:R-:W-:Y:S01]  /*6060*/  FMUL R65, R65, R100.reuse ;  /* 0x0000006441417220 */ /* 0x080fe20000400000 */
[----:B------:R-:W-:Y:S01]  /*6070*/  @P3 STG.E desc[UR36][R6.64+0x24], R31 ;  /* 0x0000241f06003986 */ /* 0x000fe2000c101924 */
[----:B------:R-:W-:Y:S01]  /*6080*/  ISETP.GT.AND P3, PT, R0, RZ, P0 ;  /* 0x000000ff0000720c */ /* 0x000fe20000764270 */
[-C--:B0-----:R-:W-:Y:S01]  /*6090*/  FMUL R11, R32, R100.reuse ;  /* 0x00000064200b7220 */ /* 0x081fe20000400000 */
[----:B------:R-:W-:Y:S01]  /*60a0*/  ISETP.GT.AND P0, PT, R0, 0x8, P0 ;  /* 0x000000080000780c */ /* 0x000fe20000704270 */
[-C--:B------:R-:W-:Y:S01]  /*60b0*/  FMUL R67, R67, R100.reuse ;  /* 0x0000006443437220 */ /* 0x080fe20000400000 */
[-C--:B------:R-:W-:Y:S01]  /*60c0*/  FMUL R69, R69, R100.reuse ;  /* 0x0000006445457220 */ /* 0x080fe20000400000 */
[-C--:B------:R-:W-:Y:S01]  /*60d0*/  FMUL R71, R71, R100.reuse ;  /* 0x0000006447477220 */ /* 0x080fe20000400000 */
[----:B------:R0:W-:Y:S01]  /*60e0*/  @P2 STG.E desc[UR36][R4.64+0x40], R11 ;  /* 0x0000400b04002986 */ /* 0x0001e2000c101924 */
[-C--:B-1----:R-:W-:Y:S01]  /*60f0*/  FMUL R9, R34, R100.reuse ;  /* 0x0000006422097220 */ /* 0x082fe20000400000 */
[----:B------:R-:W-:Y:S01]  /*6100*/  ISETP.GT.AND P2, PT, R3, 0x18, PT ;  /* 0x000000180300780c */ /* 0x000fe20003f44270 */
[-C--:B------:R-:W-:Y:S01]  /*6110*/  FMUL R73, R73, R100.reuse ;  /* 0x0000006449497220 */ /* 0x080fe20000400000 */
[-C--:B------:R-:W-:Y:S01]  /*6120*/  FMUL R75, R75, R100.reuse ;  /* 0x000000644b4b7220 */ /* 0x080fe20000400000 */
[-C--:B------:R-:W-:Y:S01]  /*6130*/  FMUL R77, R77, R100.reuse ;  /* 0x000000644d4d7220 */ /* 0x080fe20000400000 */
[-C--:B------:R-:W-:Y:S01]  /*6140*/  FMUL R79, R79, R100.reuse ;  /* 0x000000644f4f7220 */ /* 0x080fe20000400000 */
[----:B------:R-:W-:Y:S01]  /*6150*/  @P3 STG.E desc[UR36][R4.64+0x44], R33 ;  /* 0x0000442104003986 */ /* 0x000fe2000c101924 */
[C---:B------:R-:W-:Y:S01]  /*6160*/  ISETP.GT.AND P3, PT, R0.reuse, RZ, P2 ;  /* 0x000000ff0000720c */ /* 0x040fe20001764270 */
[-C--:B------:R-:W-:Y:S01]  /*6170*/  FMUL R81, R81, R100.reuse ;  /* 0x0000006451517220 */ /* 0x080fe20000400000 */
[----:B------:R-:W-:Y:S01]  /*6180*/  ISETP.GT.AND P2, PT, R0, 0x8, P2 ;  /* 0x000000080000780c */ /* 0x000fe20001744270 */
[----:B------:R1:W-:Y:S01]  /*6190*/  @P1 STG.E desc[UR36][R6.64+0x40], R9 ;  /* 0x0000400906001986 */ /* 0x0003e2000c101924 */
[----:B------:R-:W-:Y:S01]  /*61a0*/  ISETP.GT.AND P1, PT, R3, 0x19, PT ;  /* 0x000000190300780c */ /* 0x000fe20003f24270 */
[-C--:B0-----:R-:W-:Y:S01]  /*61b0*/  FMUL R11, R36, R100.reuse ;  /* 0x00000064240b7220 */ /* 0x081fe20000400000 */
[-C--:B------:R-:W-:Y:S01]  /*61c0*/  FMUL R83, R83, R100.reuse ;  /* 0x0000006453537220 */ /* 0x080fe20000400000 */
[----:B------:R-:W-:Y:S01]  /*61d0*/  @P0 STG.E desc[UR36][R6.64+0x44], R35 ;  /* 0x0000442306000986 */ /* 0x000fe2000c101924 */
[C---:B------:R-:W-:Y:S01]  /*61e0*/  ISETP.GT.AND P0, PT, R0.reuse, RZ, P1 ;  /* 0x000000ff0000720c */ /* 0x040fe20000f04270 */
[-C--:B------:R-:W-:Y:S01]  /*61f0*/  FMUL R85, R85, R100.reuse ;  /* 0x0000006455557220 */ /* 0x080fe20000400000 */
[----:B------:R-:W-:Y:S01]  /*6200*/  ISETP.GT.AND P1, PT, R0, 0x8, P1 ;  /* 0x000000080000780c */ /* 0x000fe20000f24270 */
[----:B------:R-:W-:-:S02]  /*6210*/  FMUL R87, R87, R100 ;  /* 0x0000006457577220 */ /* 0x000fc40000400000 */
[----:B------:R0:W-:Y:S01]  /*6220*/  @P3 STG.E desc[UR36][R4.64+0x60], R11 ;  /* 0x0000600b04003986 */ /* 0x0001e2000c101924 */
[----:B-1----:R-:W-:-:S07]  /*6230*/  FMUL R9, R38, R100 ;  /* 0x0000006426097220 */ /* 0x002fce0000400000 */
[----:B------:R-:W-:Y:S01]  /*6240*/  @P0 STG.E desc[UR36][R4.64+0x64], R37 ;  /* 0x0000642504000986 */ /* 0x000fe2000c101924 */
[----:B------:R-:W-:-:S03]  /*6250*/  ISETP.GT.AND P0, PT, R3, 0x20, PT ;  /* 0x000000200300780c */ /* 0x000fc60003f04270 */
[----:B------:R1:W-:Y:S01]  /*6260*/  @P2 STG.E desc[UR36][R6.64+0x60], R9 ;  /* 0x0000600906002986 */ /* 0x0003e2000c101924 */
[----:B------:R-:W-:Y:S01]  /*6270*/  ISETP.GT.AND P2, PT, R3, 0x21, PT ;  /* 0x000000210300780c */ /* 0x000fe20003f44270 */
[-C--:B0-----:R-:W-:Y:S01]  /*6280*/  FMUL R11, R40, R100.reuse ;  /* 0x00000064280b7220 */ /* 0x081fe20000400000 */
[C---:B------:R-:W-:Y:S01]  /*6290*/  ISETP.GT.AND P3, PT, R0.reuse, RZ, P0 ;  /* 0x000000ff0000720c */ /* 0x040fe20000764270 */
[----:B------:R-:W-:Y:S01]  /*62a0*/  @P1 STG.E desc[UR36][R6.64+0x64], R39 ;  /* 0x0000642706001986 */ /* 0x000fe2000c101924 */
[C---:B------:R-:W-:Y:S02]  /*62b0*/  ISETP.GT.AND P1, PT, R0.reuse, RZ, P2 ;  /* 0x000000ff0000720c */ /* 0x040fe40001724270 */
[C---:B------:R-:W-:Y:S02]  /*62c0*/  ISETP.GT.AND P0, PT, R0.reuse, 0x8, P0 ;  /* 0x000000080000780c */ /* 0x040fe40000704270 */
[----:B------:R-:W-:Y:S01]  /*62d0*/  ISETP.GT.AND P2, PT, R0, 0x8, P2 ;  /* 0x000000080000780c */ /* 0x000fe20001744270 */
[----:B-1----:R-:W-:-:S06]  /*62e0*/  FMUL R9, R42, R100 ;  /* 0x000000642a097220 */ /* 0x002fcc0000400000 */
[----:B------:R0:W-:Y:S04]  /*62f0*/  @P3 STG.E desc[UR36][R4.64+0x80], R11 ;  /* 0x0000800b04003986 */ /* 0x0001e8000c101924 */
[----:B------:R-:W-:Y:S01]  /*6300*/  @P1 STG.E desc[UR36][R4.64+0x84], R41 ;  /* 0x0000842904001986 */ /* 0x000fe2000c101924 */
[----:B------:R-:W-:-:S03]  /*6310*/  ISETP.GT.AND P1, PT, R3, 0x28, PT ;  /* 0x000000280300780c */ /* 0x000fc60003f24270 */
[----:B------:R1:W-:Y:S01]  /*6320*/  @P0 STG.E desc[UR36][R6.64+0x80], R9 ;  /* 0x0000800906000986 */ /* 0x0003e2000c101924 */
[----:B------:R-:W-:Y:S02]  /*6330*/  ISETP.GT.AND P0, PT, R3, 0x29, PT ;  /* 0x000000290300780c */ /* 0x000fe40003f04270 */
[C---:B------:R-:W-:Y:S01]  /*6340*/  ISETP.GT.AND P3, PT, R0.reuse, RZ, P1 ;  /* 0x000000ff0000720c */ /* 0x040fe20000f64270 */
[----:B------:R-:W-:Y:S01]  /*6350*/  @P2 STG.E desc[UR36][R6.64+0x84], R43 ;  /* 0x0000842b06002986 */ /* 0x000fe2000c101924 */
[----:B------:R-:W-:Y:S01]  /*6360*/  ISETP.GT.AND P2, PT, R0, RZ, P0 ;  /* 0x000000ff0000720c */ /* 0x000fe20000744270 */
[-C--:B0-----:R-:W-:Y:S01]  /*6370*/  FMUL R11, R44, R100.reuse ;  /* 0x000000642c0b7220 */ /* 0x081fe20000400000 */
        /* <DEDUP_REMOVED lines=111> */
[----:B------:R0:W-:Y:S01]  /*6a70*/  @P3 STG.E desc[UR36][R4.64+0x1c0], R11 ;  /* 0x0001c00b04003986 */ /* 0x0001e2000c101924 */
[----:B------:R-:W-:-:S03]  /*6a80*/  ISETP.GT.AND P3, PT, R3, 0x78, PT ;  /* 0x000000780300780c */ /* 0x000fc60003f64270 */
[----:B------:R-:W-:Y:S01]  /*6a90*/  @P2 STG.E desc[UR36][R4.64+0x1c4], R81 ;  /* 0x0001c45104002986 */ /* 0x000fe2000c101924 */
[----:B------:R-:W-:Y:S01]  /*6aa0*/  ISETP.GT.AND P2, PT, R3, 0x79, PT ;  /* 0x000000790300780c */ /* 0x000fe20003f44270 */
[-C--:B------:R-:W-:Y:S02]  /*6ab0*/  FMUL R3, R84, R100.reuse ;  /* 0x0000006454037220 */ /* 0x080fe40000400000 */
[----:B------:R-:W-:Y:S01]  /*6ac0*/  @P1 STG.E desc[UR36][R6.64+0x1c0], R9 ;  /* 0x0001c00906001986 */ /* 0x000fe2000c101924 */
[C---:B------:R-:W-:Y:S02]  /*6ad0*/  ISETP.GT.AND P1, PT, R0.reuse, RZ, P3 ;  /* 0x000000ff0000720c */ /* 0x040fe40001f24270 */
[C---:B------:R-:W-:Y:S01]  /*6ae0*/  ISETP.GT.AND P3, PT, R0.reuse, 0x8, P3 ;  /* 0x000000080000780c */ /* 0x040fe20001f64270 */
[----:B------:R-:W-:Y:S01]  /*6af0*/  @P0 STG.E desc[UR36][R6.64+0x1c4], R83 ;  /* 0x0001c45306000986 */ /* 0x000fe2000c101924 */
[----:B------:R-:W-:Y:S01]  /*6b00*/  ISETP.GT.AND P0, PT, R0, RZ, P2 ;  /* 0x000000ff0000720c */ /* 0x000fe20001704270 */
[----:B0-----:R-:W-:Y:S01]  /*6b10*/  FMUL R11, R86, R100 ;  /* 0x00000064560b7220 */ /* 0x001fe20000400000 */
[----:B------:R-:W-:-:S07]  /*6b20*/  ISETP.GT.AND P2, PT, R0, 0x8, P2 ;  /* 0x000000080000780c */ /* 0x000fce0001744270 */
[----:B------:R-:W-:Y:S04]  /*6b30*/  @P1 STG.E desc[UR36][R4.64+0x1e0], R3 ;  /* 0x0001e00304001986 */ /* 0x000fe8000c101924 */
[----:B------:R0:W-:Y:S02]  /*6b40*/  @P0 STG.E desc[UR36][R4.64+0x1e4], R85 ;  /* 0x0001e45504000986 */ /* 0x0001e4000c101924 */
[----:B0-----:R-:W-:Y:S01]  /*6b50*/  @P3 MOV R4, R6 ;  /* 0x0000000600043202 */ /* 0x001fe20000000f00 */
[----:B------:R-:W-:-:S05]  /*6b60*/  @P3 IMAD.MOV.U32 R5, RZ, RZ, R7 ;  /* 0x000000ffff053224 */ /* 0x000fca00078e0007 */
[----:B------:R0:W-:Y:S04]  /*6b70*/  @P3 STG.E desc[UR36][R4.64+0x1e0], R11 ;  /* 0x0001e00b04003986 */ /* 0x0001e8000c101924 */
[----:B------:R0:W-:Y:S02]  /*6b80*/  @P2 STG.E desc[UR36][R6.64+0x1e4], R87 ;  /* 0x0001e45706002986 */ /* 0x0001e4000c101924 */
.L_x_167:
[----:B------:R-:W-:Y:S05]  /*6b90*/  BSYNC B0 ;  /* 0x0000000000007941 */ /* 0x000fea0003800000 */
.L_x_41:
[----:B------:R-:W2:Y:S01]  /*6ba0*/  LDL.LU R24, [R1+0x14] ;  /* 0x0000140001187983 */ /* 0x000ea20000300800 */
[----:B------:R-:W-:-:S03]  /*6bb0*/  ULDC.64 UR4, c[0x0][0x650] ;  /* 0x0001940000047ab9 */ /* 0x000fc60000000a00 */
[----:B------:R-:W3:Y:S01]  /*6bc0*/  LDL.LU R19, [R1+0x18] ;  /* 0x0000180001137983 */ /* 0x000ee20000300800 */
[----:B------:R-:W-:Y:S01]  /*6bd0*/  PRMT R0, RZ, 0x7610, R0 ;  /* 0x00007610ff007816 */ /* 0x000fe20000000000 */
[----:B------:R-:W-:Y:S02]  /*6be0*/  IMAD.MOV.U32 R98, RZ, RZ, -0x1 ;  /* 0xffffffffff627424 */ /* 0x000fe400078e00ff */
[----:B------:R-:W-:Y:S01]  /*6bf0*/  IMAD.MOV.U32 R97, RZ, RZ, -0x1 ;  /* 0xffffffffff617424 */ /* 0x000fe200078e00ff */
[----:B---3--:R-:W-:-:S04]  /*6c00*/  IADD3 R19, P0, R19, UR38, RZ ;  /* 0x0000002613137c10 */ /* 0x008fc8000ff1e0ff */
[----:B--2---:R-:W-:Y:S01]  /*6c10*/  IADD3.X R24, R24, UR42, RZ, P0, !PT ;  /* 0x0000002a18187c10 */ /* 0x004fe200087fe4ff */
[----:B------:R2:W-:Y:S01]  /*6c20*/  STL [R1+0x18], R19 ;  /* 0x0000181301007387 */ /* 0x0005e20000100800 */
[----:B------:R-:W-:-:S03]  /*6c30*/  ISETP.GE.U32.AND P0, PT, R19, UR4, PT ;  /* 0x0000000413007c0c */ /* 0x000fc6000bf06070 */
[----:B------:R2:W-:Y:S01]  /*6c40*/  STL [R1+0x14], R24 ;  /* 0x0000141801007387 */ /* 0x0005e20000100800 */
[----:B------:R-:W-:-:S13]  /*6c50*/  ISETP.GE.U32.AND.EX P0, PT, R24, UR5, PT, P0 ;  /* 0x0000000518007c0c */ /* 0x000fda000bf06100 */
[----:B--2---:R-:W-:Y:S05]  /*6c60*/  @P0 BRA `(.L_x_168) ;  /* 0x0000000400580947 */ /* 0x004fea0003800000 */
[----:B01----:R-:W0:Y:S01]  /*6c70*/  LDC.64 R10, c[0x0][0x628] ;  /* 0x00018a00ff0a7b82 */ /* 0x003e220000000a00 */
[----:B------:R-:W1:Y:S01]  /*6c80*/  S2R R17, SR_CTAID.X ;  /* 0x0000000000117919 */ /* 0x000e620000002500 */
[----:B------:R-:W-:Y:S02]  /*6c90*/  IMAD.MOV.U32 R8, RZ, RZ, R19 ;  /* 0x000000ffff087224 */ /* 0x000fe400078e0013 */
[----:B------:R-:W-:Y:S01]  /*6ca0*/  IMAD.MOV.U32 R9, RZ, RZ, R24 ;  /* 0x000000ffff097224 */ /* 0x000fe200078e0018 */
[----:B------:R-:W2:Y:S03]  /*6cb0*/  S2R R18, SR_CTAID.Y ;  /* 0x0000000000127919 */ /* 0x000ea60000002600 */
[----:B------:R-:W3:Y:S08]  /*6cc0*/  LDC R12, c[0x0][0x630] ;  /* 0x00018c00ff0c7b82 */ /* 0x000ef00000000800 */
[----:B------:R-:W1:Y:S01]  /*6cd0*/  LDC.64 R14, c[0x0][0x620] ;  /* 0x00018800ff0e7b82 */ /* 0x000e620000000a00 */
[----:B0-----:R-:W-:-:S04]  /*6ce0*/  ISETP.NE.U32.AND P0, PT, R10, RZ, PT ;  /* 0x000000ff0a00720c */ /* 0x001fc80003f05070 */
[----:B------:R-:W-:-:S13]  /*6cf0*/  ISETP.NE.AND.EX P0, PT, R11, RZ, PT, P0 ;  /* 0x000000ff0b00720c */ /* 0x000fda0003f05300 */
[----:B-123--:R-:W-:Y:S05]  /*6d00*/  @!P0 BRA `(.L_x_169) ;  /* 0x0000000000288947 */ /* 0x00efea0003800000 */
[----:B------:R-:W0:Y:S02]  /*6d10*/  LDC R0, c[0x0][0x634] ;  /* 0x00018d00ff007b82 */ /* 0x000e240000000800 */
[----:B0-----:R-:W-:-:S05]  /*6d20*/  IADD3 R3, P0, R19, R0, RZ ;  /* 0x0000000013037210 */ /* 0x001fca0007f1e0ff */
[----:B------:R-:W-:-:S04]  /*6d30*/  IMAD.X R13, RZ, RZ, R24, P0 ;  /* 0x000000ffff0d7224 */ /* 0x000fc800000e0618 */
[----:B------:R-:W-:-:S04]  /*6d40*/  IMAD.WIDE.U32 R4, R13, R10, RZ ;  /* 0x0000000a0d047225 */ /* 0x000fc800078e00ff */
[----:B----4-:R-:W-:-:S04]  /*6d50*/  IMAD.WIDE.U32 R6, P0, R3, R11, R4 ;  /* 0x0000000b03067225 */ /* 0x010fc80007800004 */
[----:B------:R-:W-:-:S04]  /*6d60*/  IMAD.WIDE.U32 R4, R3, R10, RZ ;  /* 0x0000000a03047225 */ /* 0x000fc800078e00ff */
[----:B------:R-:W-:Y:S01]  /*6d70*/  IMAD.X R9, RZ, RZ, RZ, P0 ;  /* 0x000000ffff097224 */ /* 0x000fe200000e06ff */
[----:B------:R-:W-:Y:S01]  /*6d80*/  IADD3 RZ, P0, R5, R6, RZ ;  /* 0x0000000605ff7210 */ /* 0x000fe20007f1e0ff */
[----:B------:R-:W-:-:S04]  /*6d90*/  IMAD.MOV.U32 R8, RZ, RZ, R7 ;  /* 0x000000ffff087224 */ /* 0x000fc800078e0007 */
[----:B------:R-:W-:-:S08]  /*6da0*/  IMAD.WIDE.U32.X R8, R13, R11, R8, P0 ;  /* 0x0000000b0d087225 */ /* 0x000fd000000e0408 */
.L_x_169:
[-CC-:B------:R-:W-:Y:S01]  /*6db0*/  SHF.R.U64 R97, R8, R12.reuse, R9.reuse ;  /* 0x0000000c08617219 */ /* 0x180fe20000001209 */
[----:B------:R-:W0:Y:S01]  /*6dc0*/  LDC.64 R20, c[0x0][0x640] ;  /* 0x00019000ff147b82 */ /* 0x000e220000000a00 */
[----:B------:R-:W-:Y:S01]  /*6dd0*/  SHF.R.U32.HI R0, RZ, R12, R9 ;  /* 0x0000000cff007219 */ /* 0x000fe20000011609 */
[----:B------:R-:W-:Y:S01]  /*6de0*/  IMAD.MOV.U32 R4, RZ, RZ, R19 ;  /* 0x000000ffff047224 */ /* 0x000fe200078e0013 */
[----:B------:R-:W-:Y:S01]  /*6df0*/  IADD3 R3, P0, RZ, -R97, RZ ;  /* 0x80000061ff037210 */ /* 0x000fe20007f1e0ff */
[----:B------:R-:W-:Y:S01]  /*6e00*/  ULDC UR4, c[0x0][0x150] ;  /* 0x0000540000047ab9 */ /* 0x000fe20000000800 */
[----:B----4-:R-:W-:Y:S02]  /*6e10*/  I2FP.F32.U32 R7, R17 ;  /* 0x0000001100077245 */ /* 0x010fe40000201000 */
[----:B------:R-:W-:Y:S01]  /*6e20*/  IADD3.X R5, RZ, ~R0, RZ, P0, !PT ;  /* 0x80000000ff057210 */ /* 0x000fe200007fe4ff */
[----:B------:R-:W1:Y:S02]  /*6e30*/  LDC R6, c[0x0][0x618] ;  /* 0x00018600ff067b82 */ /* 0x000e640000000800 */
[----:B------:R-:W-:Y:S01]  /*6e40*/  FMUL R7, R7, UR4 ;  /* 0x0000000407077c20 */ /* 0x000fe20008400000 */
[----:B------:R-:W-:Y:S01]  /*6e50*/  ULDC UR4, c[0x0][0x154] ;  /* 0x0000550000047ab9 */ /* 0x000fe20000000800 */
[----:B------:R-:W-:-:S02]  /*6e60*/  IMAD R0, R5, R14, RZ ;  /* 0x0000000e05007224 */ /* 0x000fc400078e02ff */
[----:B------:R-:W-:Y:S02]  /*6e70*/  IMAD.MOV.U32 R5, RZ, RZ, R24 ;  /* 0x000000ffff057224 */ /* 0x000fe400078e0018 */
[----:B------:R-:W2:Y:S01]  /*6e80*/  LDC R12, c[0x0][0x608] ;  /* 0x00018200ff0c7b82 */ /* 0x000ea20000000800 */
[----:B------:R-:W3:Y:S01]  /*6e90*/  F2I.U32.TRUNC.NTZ R7, R7 ;  /* 0x0000000700077305 */ /* 0x000ee2000020f000 */
[----:B------:R-:W-:-:S04]  /*6ea0*/  IMAD.WIDE.U32 R4, R3, R14, R4 ;  /* 0x0000000e03047225 */ /* 0x000fc800078e0004 */
[----:B------:R-:W-:Y:S01]  /*6eb0*/  IMAD R3, R3, R15, R0 ;  /* 0x0000000f03037224 */ /* 0x000fe200078e0200 */
[----:B------:R-:W-:Y:S01]  /*6ec0*/  I2FP.F32.U32 R0, R18 ;  /* 0x0000001200007245 */ /* 0x000fe20000201000 */
[----:B------:R-:W4:Y:S01]  /*6ed0*/  LDC R9, c[0x0][0x658] ;  /* 0x00019600ff097b82 */ /* 0x000f220000000800 */
[----:B0-----:R-:W-:Y:S01]  /*6ee0*/  ISETP.NE.U32.AND P0, PT, R20, RZ, PT ;  /* 0x000000ff1400720c */ /* 0x001fe20003f05070 */
[----:B------:R-:W-:-:S03]  /*6ef0*/  IMAD.IADD R3, R5, 0x1, R3 ;  /* 0x0000000105037824 */ /* 0x000fc600078e0203 */
[----:B------:R-:W-:-:S03]  /*6f00*/  ISETP.NE.AND.EX P0, PT, R21, RZ, PT, P0 ;  /* 0x000000ff1500720c */ /* 0x000fc60003f05300 */
[----:B------:R-:W0:Y:S01]  /*6f10*/  LDC R8, c[0x0][0x144] ;  /* 0x00005100ff087b82 */ /* 0x000e220000000800 */
[-C--:B-1----:R-:W-:Y:S01]  /*6f20*/  SHF.R.U64 R10, R4, R6.reuse, R3 ;  /* 0x00000006040a7219 */ /* 0x082fe20000001203 */
[----:B---3--:R-:W-:Y:S01]  /*6f30*/  IMAD.MOV R7, RZ, RZ, -R7 ;  /* 0x000000ffff077224 */ /* 0x008fe200078e0a07 */
[----:B------:R-:W-:Y:S01]  /*6f40*/  SHF.R.U32.HI R3, RZ, R6, R3 ;  /* 0x00000006ff037219 */ /* 0x000fe20000011603 */
[----:B------:R-:W-:-:S04]  /*6f50*/  FMUL R6, R0, UR4 ;  /* 0x0000000400067c20 */ /* 0x000fc80008400000 */
[----:B------:R-:W1:Y:S01]  /*6f60*/  LDC R19, c[0x0][0x148] ;  /* 0x00005200ff137b82 */ /* 0x000e620000000800 */
[-CC-:B--2---:R-:W-:Y:S02]  /*6f70*/  SHF.R.U64 R13, R10, R12.reuse, R3.reuse ;  /* 0x0000000c0a0d7219 */ /* 0x184fe40000001203 */
[----:B------:R-:W-:Y:S02]  /*6f80*/  SHF.R.U32.HI R0, RZ, R12, R3 ;  /* 0x0000000cff007219 */ /* 0x000fe40000011603 */
[----:B------:R2:W3:Y:S03]  /*6f90*/  F2I.U32.TRUNC.NTZ R12, R6 ;  /* 0x00000006000c7305 */ /* 0x0004e6000020f000 */
[----:B------:R-:W1:Y:S01]  /*6fa0*/  LDC R24, c[0x0][0x648] ;  /* 0x00019200ff187b82 */ /* 0x000e620000000800 */
[-CC-:B----4-:R-:W-:Y:S02]  /*6fb0*/  SHF.R.U64 R15, R13, R9.reuse, R0.reuse ;  /* 0x000000090d0f7219 */ /* 0x190fe40000001200 */
[----:B------:R-:W-:-:S03]  /*6fc0*/  SHF.R.U32.HI R5, RZ, R9, R0 ;  /* 0x00000009ff057219 */ /* 0x000fc60000011600 */
[----:B------:R-:W-:Y:S02]  /*6fd0*/  IMAD.MOV.U32 R4, RZ, RZ, R15 ;  /* 0x000000ffff047224 */ /* 0x000fe400078e000f */
[----:B------:R-:W4:Y:S01]  /*6fe0*/  LDC R25, c[0x0][0x638] ;  /* 0x00018e00ff197b82 */ /* 0x000f220000000800 */
[----:B0-----:R-:W-:-:S07]  /*6ff0*/  IMAD R14, R8, R7, R17 ;  /* 0x00000007080e7224 */ /* 0x001fce00078e0211 */
[----:B------:R-:W0:Y:S08]  /*7000*/  LDC R99, c[0x0][0x610] ;  /* 0x00018400ff637b82 */ /* 0x000e300000000800 */
[----:B------:R-:W0:Y:S01]  /*7010*/  LDC R26, c[0x0][0x600] ;  /* 0x00018000ff1a7b82 */ /* 0x000e220000000800 */
[----:B-123--:R-:W-:Y:S05]  /*7020*/  @!P0 BRA `(.L_x_170) ;  /* 0x0000000000288947 */ /* 0x00efea0003800000 */
        /* <DEDUP_REMOVED lines=10> */
.L_x_170:
[----:B------:R-:W1:Y:S01]  /*70d0*/  LDC R3, c[0x0][0x65c] ;  /* 0x00019700ff037b82 */ /* 0x000e620000000800 */
[----:B------:R-:W-:Y:S02]  /*70e0*/  SHF.R.U64 R0, R4, R24, R5 ;  /* 0x0000001804007219 */ /* 0x000fe40000001205 */
[----:B------:R-:W-:Y:S02]  /*70f0*/  IADD3 R12, -R12, RZ, RZ ;  /* 0x000000ff0c0c7210 */ /* 0x000fe40007ffe1ff */
[----:B------:R-:W-:Y:S01]  /*7100*/  LOP3.LUT R5, R10, R109, RZ, 0xc0, !PT ;  /* 0x0000006d0a057212 */ /* 0x000fe200078ec0ff */
[----:B------:R-:W-:Y:S01]  /*7110*/  IMAD.MOV R4, RZ, RZ, -R0 ;  /* 0x000000ffff047224 */ /* 0x000fe200078e0a00 */
[----:B-1----:R-:W-:Y:S02]  /*7120*/  ISETP.NE.AND P0, PT, R3, 0x1, PT ;  /* 0x000000010300780c */ /* 0x002fe40003f05270 */
[----:B------:R-:W-:-:S05]  /*7130*/  LOP3.LUT R3, R13, R110, RZ, 0xc0, !PT ;  /* 0x0000006e0d037212 */ /* 0x000fca00078ec0ff */
[----:B------:R-:W-:Y:S02]  /*7140*/  IMAD R3, R106, R0, R3 ;  /* 0x000000006a037224 */ /* 0x000fe400078e0203 */
[----:B----4-:R-:W-:-:S04]  /*7150*/  IMAD R0, R4, R25, R15 ;  /* 0x0000001904007224 */ /* 0x010fc800078e020f */
[----:B------:R-:W-:Y:S02]  /*7160*/  @P0 IMAD R14, R19, R12, R18 ;  /* 0x0000000c130e0224 */ /* 0x000fe400078e0212 */
[----:B0-----:R-:W-:Y:S02]  /*7170*/  IMAD R4, R0, R26, R5 ;  /* 0x0000001a00047224 */ /* 0x001fe400078e0205 */
[----:B------:R-:W-:Y:S02]  /*7180*/  IMAD R99, R3, R99, R14 ;  /* 0x0000006303637224 */ /* 0x000fe400078e020e */
[----:B------:R-:W-:-:S03]  /*7190*/  IMAD.MOV.U32 R3, RZ, RZ, 0x1 ;  /* 0x00000001ff037424 */ /* 0x000fc600078e00ff */
[----:B------:R-:W-:Y:S02]  /*71a0*/  SEL R98, R4, R99, !P0 ;  /* 0x0000006304627207 */ /* 0x000fe40004000000 */
[----:B------:R-:W-:Y:S02]  /*71b0*/  PRMT R0, R3, 0x7610, R0 ;  /* 0x0000761003007816 */ /* 0x000fe40000000000 */
[----:B------:R-:W-:-:S07]  /*71c0*/  SEL R99, R99, R4, !P0 ;  /* 0x0000000463637207 */ /* 0x000fce0004000000 */
.L_x_168:
[----:B------:R-:W-:Y:S01]  /*71d0*/  UIMAD.WIDE.U32 UR4, UR41, 0x24924925, URZ ;  /* 0x24924925290478a5 */ /* 0x000fe2000f8e003f */
[----:B------:R-:W-:-:S03]  /*71e0*/  LOP3.LUT P0, RZ, R0, 0xff, RZ, 0xc0, !PT ;  /* 0x000000ff00ff7812 */ /* 0x000fc6000780c0ff */
[----:B------:R-:W-:-:S04]  /*71f0*/  UIADD3 UR4, UR41, -UR5, URZ ;  /* 0x8000000529047290 */ /* 0x000fc8000fffe03f */
[----:B------:R-:W-:-:S04]  /*7200*/  ULEA.HI UR4, UR4, UR5, URZ, 0x1f ;  /* 0x0000000504047291 */ /* 0x000fc8000f8ff83f */
[----:B------:R-:W-:-:S04]  /*7210*/  USHF.R.U32.HI UR4, URZ, 0x2, UR4 ;  /* 0x000000023f047899 */ /* 0x000fc80008011604 */
[----:B------:R-:W-:Y:S01]  /*7220*/  UIMAD UR41, UR4, -0x7, UR41 ;  /* 0xfffffff9042978a4 */ /* 0x000fe2000f8e0229 */
[----:B------:R-:W-:Y:S11]  /*7230*/  @P0 BRA `(.L_x_171) ;  /* 0xffffffa000540947 */ /* 0x000ff6000383ffff */
[----:B------:R-:W-:Y:S05]  /*7240*/  EXIT ;  /* 0x000000000000794d */ /* 0x000fea0003800000 */
.L_x_3:
[----:B0-----:R-:W2:Y:S04]  /*7250*/  LDL R19, [R1+0x18] ;  /* 0x0000180001137983 */ /* 0x001ea80000100800 */
[----:B------:R-:W3:Y:S01]  /*7260*/  LDL R20, [R1+0x14] ;  /* 0x0000140001147983 */ /* 0x000ee20000100800 */
[----:B------:R-:W-:Y:S01]  /*7270*/  IMAD.MOV.U32 R7, RZ, RZ, -0x1 ;  /* 0xffffffffff077424 */ /* 0x000fe200078e00ff */
[----:B------:R-:W-:-:S04]  /*7280*/  ULDC.64 UR4, c[0x0][0x650] ;  /* 0x0001940000047ab9 */ /* 0x000fc80000000a00 */
[----:B------:R0:W-:Y:S01]  /*7290*/  STL [R1+0x4], R7 ;  /* 0x0000040701007387 */ /* 0x0001e20000100800 */
[----:B------:R-:W-:Y:S01]  /*72a0*/  PRMT R6, RZ, 0x7610, R6 ;  /* 0x00007610ff067816 */ /* 0x000fe20000000006 */
[----:B------:R-:W-:Y:S02]  /*72b0*/  IMAD.MOV.U32 R17, RZ, RZ, -0x1 ;  /* 0xffffffffff117424 */ /* 0x000fe400078e00ff */
[----:B------:R-:W-:Y:S01]  /*72c0*/  IMAD.MOV.U32 R16, RZ, RZ, -0x1 ;  /* 0xffffffffff107424 */ /* 0x000fe200078e00ff */
[----:B--2---:R-:W-:-:S04]  /*72d0*/  ISETP.GE.U32.AND P0, PT, R19, UR4, PT ;  /* 0x0000000413007c0c */ /* 0x004fc8000bf06070 */
[----:B---3--:R-:W-:-:S13]  /*72e0*/  ISETP.GE.U32.AND.EX P0, PT, R20, UR5, PT, P0 ;  /* 0x0000000514007c0c */ /* 0x008fda000bf06100 */
[----:B0-----:R-:W-:Y:S05]  /*72f0*/  @P0 BRA `(.L_x_172) ;  /* 0x0000000400680947 */ /* 0x001fea0003800000 */
[----:B------:R-:W0:Y:S01]  /*7300*/  LDC.64 R12, c[0x0][0x628] ;  /* 0x00018a00ff0c7b82 */ /* 0x000e220000000a00 */
[----:B------:R-:W-:Y:S02]  /*7310*/  IMAD.MOV.U32 R10, RZ, RZ, R19 ;  /* 0x000000ffff0a7224 */ /* 0x000fe400078e0013 */
[----:B------:R-:W-:-:S05]  /*7320*/  IMAD.MOV.U32 R11, RZ, RZ, R20 ;  /* 0x000000ffff0b7224 */ /* 0x000fca00078e0014 */
[----:B------:R-:W1:Y:S08]  /*7330*/  LDC R14, c[0x0][0x630] ;  /* 0x00018c00ff0e7b82 */ /* 0x000e700000000800 */
[----:B------:R-:W2:Y:S01]  /*7340*/  LDC.64 R16, c[0x0][0x620] ;  /* 0x00018800ff107b82 */ /* 0x000ea20000000a00 */
[----:B0-----:R-:W-:-:S04]  /*7350*/  ISETP.NE.U32.AND P0, PT, R12, RZ, PT ;  /* 0x000000ff0c00720c */ /* 0x001fc80003f05070 */
[----:B------:R-:W-:-:S13]  /*7360*/  ISETP.NE.AND.EX P0, PT, R13, RZ, PT, P0 ;  /* 0x000000ff0d00720c */ /* 0x000fda0003f05300 */
[----:B-12---:R-:W-:Y:S05]  /*7370*/  @!P0 BRA `(.L_x_173) ;  /* 0x0000000000288947 */ /* 0x006fea0003800000 */
        /* <DEDUP_REMOVED lines=10> */
.L_x_173:
[--C-:B------:R-:W-:Y:S01]  /*7420*/  SHF.R.U64 R12, R10, R14, R11.reuse ;  /* 0x0000000e0a0c7219 */ /* 0x100fe2000000120b */
[----:B------:R-:W-:Y:S01]  /*7430*/  IMAD.MOV.U32 R7, RZ, RZ, R20 ;  /* 0x000000ffff077224 */ /* 0x000fe200078e0014 */
[----:B------:R-:W-:Y:S01]  /*7440*/  I2FP.F32.U32 R8, R4 ;  /* 0x0000000400087245 */ /* 0x000fe20000201000 */
[----:B------:R-:W0:Y:S01]  /*7450*/  LDC R18, c[0x0][0x618] ;  /* 0x00018600ff127b82 */ /* 0x000e220000000800 */
[----:B------:R-:W-:Y:S01]  /*7460*/  SHF.R.U32.HI R5, RZ, R14, R11 ;  /* 0x0000000eff057219 */ /* 0x000fe2000001160b */
[----:B------:R-:W-:Y:S01]  /*7470*/  ULDC UR4, c[0x0][0x150] ;  /* 0x0000540000047ab9 */ /* 0x000fe20000000800 */
[----:B------:R-:W-:Y:S01]  /*7480*/  IADD3 R9, P0, RZ, -R12, RZ ;  /* 0x8000000cff097210 */ /* 0x000fe20007f1e0ff */
[----:B------:R-:W-:Y:S01]  /*7490*/  FMUL R11, R8, UR4 ;  /* 0x00000004080b7c20 */ /* 0x000fe20008400000 */
[----:B------:R-:W-:Y:S01]  /*74a0*/  IMAD.MOV.U32 R6, RZ, RZ, R19 ;  /* 0x000000ffff067224 */ /* 0x000fe200078e0013 */
[----:B------:R-:W-:Y:S02]  /*74b0*/  ULDC UR4, c[0x0][0x154] ;  /* 0x0000550000047ab9 */ /* 0x000fe40000000800 */
[----:B------:R-:W1:Y:S01]  /*74c0*/  LDC.64 R20, c[0x0][0x640] ;  /* 0x00019000ff147b82 */ /* 0x000e620000000a00 */
[----:B------:R-:W-:Y:S01]  /*74d0*/  IMAD.X R5, RZ, RZ, ~R5, P0 ;  /* 0x000000ffff057224 */ /* 0x000fe200000e0e05 */
[----:B------:R-:W2:Y:S01]  /*74e0*/  F2I.U32.TRUNC.NTZ R11, R11 ;  /* 0x0000000b000b7305 */ /* 0x000ea2000020f000 */
[----:B------:R-:W-:-:S04]  /*74f0*/  IMAD.WIDE.U32 R6, R9, R16, R6 ;  /* 0x0000001009067225 */ /* 0x000fc800078e0006 */
[----:B------:R-:W-:Y:S01]  /*7500*/  IMAD R8, R5, R16, RZ ;  /* 0x0000001005087224 */ /* 0x000fe200078e02ff */
[----:B------:R-:W3:Y:S03]  /*7510*/  LDC R13, c[0x0][0x144] ;  /* 0x00005100ff0d7b82 */ /* 0x000ee60000000800 */
[----:B------:R-:W-:Y:S02]  /*7520*/  IMAD R5, R9, R17, R8 ;  /* 0x0000001109057224 */ /* 0x000fe400078e0208 */
[----:B------:R-:W-:Y:S02]  /*7530*/  IMAD.MOV.U32 R8, RZ, RZ, -0x1 ;  /* 0xffffffffff087424 */ /* 0x000fe400078e00ff */
[----:B------:R-:W-:Y:S01]  /*7540*/  IMAD.IADD R5, R7, 0x1, R5 ;  /* 0x0000000107057824 */ /* 0x000fe200078e0205 */
[----:B------:R-:W4:Y:S01]  /*7550*/  LDC R14, c[0x0][0x608] ;  /* 0x00018200ff0e7b82 */ /* 0x000f220000000800 */
[----:B------:R-:W-:-:S03]  /*7560*/  I2FP.F32.U32 R7, R3 ;  /* 0x0000000300077245 */ /* 0x000fc60000201000 */
[-C--:B0-----:R-:W-:Y:S01]  /*7570*/  SHF.R.U64 R10, R6, R18.reuse, R5 ;  /* 0x00000012060a7219 */ /* 0x081fe20000001205 */
[----:B--2---:R-:W-:Y:S01]  /*7580*/  IMAD.MOV R6, RZ, RZ, -R11 ;  /* 0x000000ffff067224 */ /* 0x004fe200078e0a0b */
[----:B------:R-:W-:Y:S01]  /*7590*/  SHF.R.U32.HI R5, RZ, R18, R5 ;  /* 0x00000012ff057219 */ /* 0x000fe20000011605 */
[----:B------:R-:W-:Y:S01]  /*75a0*/  FMUL R7, R7, UR4 ;  /* 0x0000000407077c20 */ /* 0x000fe20008400000 */
[----:B------:R-:W0:Y:S01]  /*75b0*/  LDC R9, c[0x0][0x658] ;  /* 0x00019600ff097b82 */ /* 0x000e220000000800 */
[----:B-1----:R-:W-:-:S04]  /*75c0*/  ISETP.NE.U32.AND P0, PT, R20, RZ, PT ;  /* 0x000000ff1400720c */ /* 0x002fc80003f05070 */
[----:B------:R-:W-:-:S03]  /*75d0*/  ISETP.NE.AND.EX P0, PT, R21, RZ, PT, P0 ;  /* 0x000000ff1500720c */ /* 0x000fc60003f05300 */
[----:B------:R-:W1:Y:S01]  /*75e0*/  LDC R16, c[0x0][0x148] ;  /* 0x00005200ff107b82 */ /* 0x000e620000000800 */
[----:B---3--:R-:W-:Y:S02]  /*75f0*/  IMAD R17, R13, R6, R4 ;  /* 0x000000060d117224 */ /* 0x008fe400078e0204 */
[----:B------:R-:W-:-:S05]  /*7600*/  IMAD.MOV.U32 R6, RZ, RZ, 0x1 ;  /* 0x00000001ff067424 */ /* 0x000fca00078e00ff */
[----:B------:R-:W2:Y:S01]  /*7610*/  LDC R19, c[0x0][0x600] ;  /* 0x00018000ff137b82 */ /* 0x000ea20000000800 */
[-CC-:B----4-:R-:W-:Y:S02]  /*7620*/  SHF.R.U64 R13, R10, R14.reuse, R5.reuse ;  /* 0x0000000e0a0d7219 */ /* 0x190fe40000001205 */
[----:B------:R-:W-:Y:S02]  /*7630*/  SHF.R.U32.HI R4, RZ, R14, R5 ;  /* 0x0000000eff047219 */ /* 0x000fe40000011605 */
[----:B------:R3:W4:Y:S03]  /*7640*/  F2I.U32.TRUNC.NTZ R14, R7 ;  /* 0x00000007000e7305 */ /* 0x000726000020f000 */
[----:B------:R-:W1:Y:S01]  /*7650*/  LDC R22, c[0x0][0x648] ;  /* 0x00019200ff167b82 */ /* 0x000e620000000800 */
[-C--:B0-----:R-:W-:Y:S02]  /*7660*/  SHF.L.U32 R8, R8, R9.reuse, RZ ;  /* 0x0000000908087219 */ /* 0x081fe400000006ff */
[----:B------:R-:W-:-:S02]  /*7670*/  SHF.R.U64 R15, R13, R9, R4 ;  /* 0x000000090d0f7219 */ /* 0x000fc40000001204 */
[-C--:B------:R-:W-:Y:S02]  /*7680*/  SHF.R.U32.HI R5, RZ, R9.reuse, R4 ;  /* 0x00000009ff057219 */ /* 0x080fe40000011604 */
[----:B------:R-:W-:Y:S01]  /*7690*/  SHF.L.U32 R18, R6, R9, RZ ;  /* 0x0000000906127219 */ /* 0x000fe200000006ff */
[----:B------:R-:W0:Y:S01]  /*76a0*/  LDC R23, c[0x0][0x638] ;  /* 0x00018e00ff177b82 */ /* 0x000e220000000800 */
[----:B------:R-:W-:Y:S02]  /*76b0*/  LOP3.LUT R24, RZ, R8, RZ, 0x33, !PT ;  /* 0x00000008ff187212 */ /* 0x000fe400078e33ff */
[----:B------:R-:W-:-:S05]  /*76c0*/  MOV R4, R15 ;  /* 0x0000000f00047202 */ /* 0x000fca0000000f00 */
[----:B------:R-:W0:Y:S01]  /*76d0*/  LDC R25, c[0x0][0x610] ;  /* 0x00018400ff197b82 */ /* 0x000e220000000800 */
[----:B---34-:R-:W-:Y:S05]  /*76e0*/  @!P0 BRA `(.L_x_174) ;  /* 0x0000000000288947 */ /* 0x018fea0003800000 */
[----:B------:R-:W3:Y:S02]  /*76f0*/  LDC R4, c[0x0][0x64c] ;  /* 0x00019300ff047b82 */ /* 0x000ee40000000800 */
[----:B---3--:R-:W-:-:S05]  /*7700*/  IADD3 R9, P0, R15, R4, RZ ;  /* 0x000000040f097210 */ /* 0x008fca0007f1e0ff */
        /* <DEDUP_REMOVED lines=8> */
.L_x_174:
[----:B------:R-:W3:Y:S01]  /*7790*/  LDC R6, c[0x0][0x65c] ;  /* 0x00019700ff067b82 */ /* 0x000ee20000000800 */
[----:B------:R4:W-:Y:S01]  /*77a0*/  STL [R1+0x4], R12 ;  /* 0x0000040c01007387 */ /* 0x0009e20000100800 */
[----:B-1----:R-:W-:Y:S01]  /*77b0*/  SHF.R.U64 R5, R4, R22, R5 ;  /* 0x0000001604057219 */ /* 0x002fe20000001205 */
[----:B--2---:R-:W-:Y:S01]  /*77c0*/  VIADD R7, R19, 0xffffffff ;  /* 0xffffffff13077836 */ /* 0x004fe20000000000 */
[----:B------:R-:W-:Y:S01]  /*77d0*/  LOP3.LUT R4, R13, R24, RZ, 0xc0, !PT ;  /* 0x000000180d047212 */ /* 0x000fe200078ec0ff */
[----:B------:R-:W-:-:S03]  /*77e0*/  IMAD.MOV R14, RZ, RZ, -R14 ;  /* 0x000000ffff0e7224 */ /* 0x000fc600078e0a0e */
[----:B------:R-:W-:Y:S01]  /*77f0*/  LOP3.LUT R10, R10, R7, RZ, 0xc0, !PT ;  /* 0x000000070a0a7212 */ /* 0x000fe200078ec0ff */
[----:B------:R-:W-:Y:S01]  /*7800*/  IMAD R4, R18, R5, R4 ;  /* 0x0000000512047224 */ /* 0x000fe200078e0204 */
[----:B---3--:R-:W-:Y:S01]  /*7810*/  ISETP.NE.AND P0, PT, R6, 0x1, PT ;  /* 0x000000010600780c */ /* 0x008fe20003f05270 */
[----:B------:R-:W-:-:S12]  /*7820*/  IMAD.MOV R6, RZ, RZ, -R5 ;  /* 0x000000ffff067224 */ /* 0x000fd800078e0a05 */
[----:B------:R-:W-:Y:S02]  /*7830*/  @P0 IMAD R17, R16, R14, R3 ;  /* 0x0000000e10110224 */ /* 0x000fe400078e0203 */
[----:B0-----:R-:W-:Y:S02]  /*7840*/  IMAD R3, R6, R23, R15 ;  /* 0x0000001706037224 */ /* 0x001fe400078e020f */
[----:B------:R-:W-:Y:S02]  /*7850*/  IMAD R17, R4, R25, R17 ;  /* 0x0000001904117224 */ /* 0x000fe400078e0211 */
[----:B------:R-:W-:Y:S02]  /*7860*/  IMAD R4, R3, R19, R10 ;  /* 0x0000001303047224 */ /* 0x000fe400078e020a */
[----:B------:R-:W-:-:S03]  /*7870*/  IMAD.MOV.U32 R6, RZ, RZ, 0x1 ;  /* 0x00000001ff067424 */ /* 0x000fc600078e00ff */
[----:B------:R-:W-:Y:S02]  /*7880*/  SEL R16, R4, R17, !P0 ;  /* 0x0000001104107207 */ /* 0x000fe40004000000 */
[----:B----4-:R-:W-:-:S07]  /*7890*/  SEL R17, R17, R4, !P0 ;  /* 0x0000000411117207 */ /* 0x010fce0004000000 */
.L_x_172:
[----:B------:R-:W-:-:S08]  /*78a0*/  NOP ;  /* 0x0000000000007918 */ /* 0x000fd00000000000 */
[----:B------:R-:W0:-:S00]  /*78b0*/  USETMAXREG.DEALLOC.CTAPOOL 0x28 ;  /* 0x00000028000079c8 */ /* 0x000e0000080e0500 */
[----:B0-----:R-:W-:-:S13]  /*78c0*/  ISETP.NE.AND P0, PT, R0, RZ, PT ;  /* 0x000000ff0000720c */ /* 0x001fda0003f05270 */
[----:B------:R-:W-:Y:S05]  /*78d0*/  @P0 EXIT ;  /* 0x000000000000094d */ /* 0x000fea0003800000 */
[----:B------:R-:W-:Y:S01]  /*78e0*/  MOV R0, 0x1 ;  /* 0x0000000100007802 */ /* 0x000fe20000000f00 */
[----:B------:R0:W-:Y:S01]  /*78f0*/  STL [R1+0x28], RZ ;  /* 0x000028ff01007387 */ /* 0x0001e20000100800 */
[----:B------:R-:W-:-:S03]  /*7900*/  LOP3.LUT P0, RZ, R6, 0xff, RZ, 0xc0, !PT ;  /* 0x000000ff06ff7812 */ /* 0x000fc6000780c0ff */
[----:B------:R0:W-:Y:S10]  /*7910*/  STL [R1+0x1c], R0 ;  /* 0x00001c0001007387 */ /* 0x0001f40000100800 */
[----:B0-----:R-:W-:Y:S05]  /*7920*/  @!P0 BRA `(.L_x_175) ;  /* 0x0000001c00608947 */ /* 0x001fea0003800000 */
[----:B------:R-:W2:Y:S01]  /*7930*/  LDL R3, [R1+0x10] ;  /* 0x0000100001037983 */ /* 0x000ea20000100800 */
[----:B------:R-:W0:Y:S01]  /*7940*/  LDC R0, c[0x0][0x28c] ;  /* 0x0000a300ff007b82 */ /* 0x000e220000000800 */
[C---:B------:R-:W-:Y:S01]  /*7950*/  LOP3.LUT R7, R2.reuse, 0x7f, RZ, 0xc0, !PT ;  /* 0x0000007f02077812 */ /* 0x040fe200078ec0ff */
[----:B------:R-:W-:Y:S01]  /*7960*/  ULDC UR41, c[0x0][0x658] ;  /* 0x0001960000297ab9 */ /* 0x000fe20000000800 */
[----:B------:R-:W3:Y:S01]  /*7970*/  LDL.LU R5, [R1+0x8] ;  /* 0x0000080001057983 */ /* 0x000ee20000300800 */
[----:B------:R-:W-:Y:S01]  /*7980*/  LOP3.LUT P0, RZ, R2, 0x1f, RZ, 0xc0, !PT ;  /* 0x0000001f02ff7812 */ /* 0x000fe2000780c0ff */
[----:B------:R-:W-:Y:S01]  /*7990*/  UMOV UR4, 0xffffffff ;  /* 0xffffffff00047882 */ /* 0x000fe20000000000 */
[C---:B------:R-:W-:Y:S01]  /*79a0*/  ISETP.NE.AND P1, PT, R7.reuse, RZ, PT ;  /* 0x000000ff0700720c */ /* 0x040fe20003f25270 */
[----:B------:R-:W-:Y:S01]  /*79b0*/  BSSY B7, `(.L_x_175) ;  /* 0x00001cf000077945 */ /* 0x000fe20003800000 */
[----:B------:R-:W-:Y:S01]  /*79c0*/  ISETP.NE.OR P0, PT, R7, RZ, !P0 ;  /* 0x000000ff0700720c */ /* 0x000fe20004705670 */
[----:B------:R-:W-:Y:S01]  /*79d0*/  USHF.L.U32 UR4, UR4, UR41, URZ ;  /* 0x0000002904047299 */ /* 0x000fe2000800063f */
[----:B------:R-:W-:Y:S01]  /*79e0*/  ULDC UR40, c[0x0][0x600] ;  /* 0x0001800000287ab9 */ /* 0x000fe20000000800 */
[----:B------:R-:W-:Y:S01]  /*79f0*/  UMOV UR5, 0x1 ;  /* 0x0000000100057882 */ /* 0x000fe20000000000 */
[----:B------:R-:W-:-:S02]  /*7a00*/  UIADD3 UR40, UR40, -0x1, URZ ;  /* 0xffffffff28287890 */ /* 0x000fc4000fffe03f */
[----:B------:R-:W-:Y:S02]  /*7a10*/  USHF.L.U32 UR41, UR5, UR41, URZ ;  /* 0x0000002905297299 */ /* 0x000fe4000800063f */
[----:B------:R-:W-:Y:S01]  /*7a20*/  ULOP3.LUT UR43, URZ, UR4, URZ, 0x33, !UPT ;  /* 0x000000043f2b7292 */ /* 0x000fe2000f8e333f */
[----:B------:R-:W-:Y:S01]  /*7a30*/  ULDC.64 UR36, c[0x0][0x198] ;  /* 0x0000660000247ab9 */ /* 0x000fe20000000a00 */
[----:B0-----:R-:W-:Y:S02]  /*7a40*/  VIADD R0, R0, 0x1f ;  /* 0x0000001f00007836 */ /* 0x001fe40000000000 */
[----:B--2---:R-:W-:-:S03]  /*7a50*/  IMAD.MOV.U32 R4, RZ, RZ, R3 ;  /* 0x000000ffff047224 */ /* 0x004fc600078e0003 */
[----:B------:R-:W-:Y:S02]  /*7a60*/  SHF.R.S32.HI R3, RZ, 0x1f, R0 ;  /* 0x0000001fff037819 */ /* 0x000fe40000011400 */
[----:B---3--:R-:W-:Y:S02]  /*7a70*/  LOP3.LUT R5, R5, 0xfffffffe, RZ, 0xc0, !PT ;  /* 0xfffffffe05057812 */ /* 0x008fe400078ec0ff */
[----:B------:R-:W-:Y:S01]  /*7a80*/  LEA.HI R3, R3, R0, RZ, 0x5 ;  /* 0x0000000003037211 */ /* 0x000fe200078f28ff */
[----:B------:R-:W-:Y:S01]  /*7a90*/  IMAD.MOV.U32 R0, RZ, RZ, 0x1 ;  /* 0x00000001ff007424 */ /* 0x000fe200078e00ff */
[----:B------:R-:W-:Y:S02]  /*7aa0*/  @P1 LOP3.LUT R5, R5, 0x1, RZ, 0xfc, !PT ;  /* 0x0000000105051812 */ /* 0x000fe400078efcff */
[----:B------:R-:W-:Y:S02]  /*7ab0*/  LOP3.LUT R4, R4, 0x2, RZ, 0xfc, !PT ;  /* 0x0000000204047812 */ /* 0x000fe400078efcff */
[----:B------:R-:W-:-:S02]  /*7ac0*/  LOP3.LUT R5, R5, 0xfffffffd, RZ, 0xc0, !PT ;  /* 0xfffffffd05057812 */ /* 0x000fc400078ec0ff */
[--C-:B------:R-:W-:Y:S02]  /*7ad0*/  SHF.R.S32.HI R2, RZ, 0x5, R3.reuse ;  /* 0x00000005ff027819 */ /* 0x100fe40000011403 */
[----:B------:R-:W-:Y:S02]  /*7ae0*/  @P0 LOP3.LUT R5, R5, 0x2, RZ, 0xfc, !PT ;  /* 0x0000000205050812 */ /* 0x000fe400078efcff */
[----:B------:R-:W-:Y:S01]  /*7af0*/  PRMT R3, R0, 0x7610, R3 ;  /* 0x0000761000037816 */ /* 0x000fe20000000003 */
[----:B------:R-:W-:Y:S02]  /*7b00*/  VIADD R0, R2, 0x1 ;  /* 0x0000000102007836 */ /* 0x000fe40000000000 */
[----:B------:R-:W-:Y:S04]  /*7b10*/  STL [R1+0x8], R5 ;  /* 0x0000080501007387 */ /* 0x000fe80000100800 */
[----:B------:R0:W-:Y:S04]  /*7b20*/  STL [R1+0xc], R4 ;  /* 0x00000c0401007387 */ /* 0x0001e80000100800 */
[----:B------:R1:W-:Y:S01]  /*7b30*/  STL [R1+0x28], RZ ;  /* 0x000028ff01007387 */ /* 0x0003e20000100800 */
[----:B0-----:R-:W-:-:S05]  /*7b40*/  IMAD.MOV.U32 R4, RZ, RZ, 0x1 ;  /* 0x00000001ff047424 */ /* 0x001fca00078e00ff */
[----:B------:R1:W-:Y:S04]  /*7b50*/  STL [R1+0x1c], R4 ;  /* 0x00001c0401007387 */ /* 0x0003e80000100800 */
[----:B------:R1:W-:Y:S04]  /*7b60*/  STL [R1+0x24], R2 ;  /* 0x0000240201007387 */ /* 0x0003e80000100800 */
[----:B------:R1:W-:Y:S04]  /*7b70*/  STL.S16 [R1+0x2c], R3 ;  /* 0x00002c0301007387 */ /* 0x0003e80000100600 */
[----:B------:R1:W-:Y:S02]  /*7b80*/  STL [R1+0x30], R0 ;  /* 0x0000300001007387 */ /* 0x0003e40000100800 */
.L_x_189:
[----:B------:R-:W-:-:S03]  /*7b90*/  UMOV UR4, 0xffffffff ;  /* 0xffffffff00047882 */ /* 0x000fc60000000000 */
[----:B0-----:R-:W-:Y:S05]  /*7ba0*/  BRA.DIV UR4, `(.L_x_176) ;  /* 0x0000002604dc7947 */ /* 0x001fea000b800000 */
[----:B------:R-:W-:-:S13]  /*7bb0*/  ELECT P6, URZ, PT ;  /* 0x00000000003f782f */ /* 0x000fda00038c0000 */
.L_x_217:
[----:B------:R-:W-:Y:S04]  /*7bc0*/  BSSY B6, `(.L_x_177) ;  /* 0x000012a000067945 */ /* 0x000fe80003800000 */
[----:B------:R-:W-:Y:S05]  /*7bd0*/  @!P6 BRA `(.L_x_178) ;  /* 0x0000001000a0e947 */ /* 0x000fea0003800000 */
[----:B-1----:R-:W0:Y:S01]  /*7be0*/  S2R R3, SR_CgaCtaId ;  /* 0x0000000000037919 */ /* 0x002e220000008800 */
[----:B------:R-:W-:-:S04]  /*7bf0*/  MOV R0, 0x400 ;  /* 0x0000040000007802 */ /* 0x000fc80000000f00 */
[----:B0-----:R-:W-:-:S05]  /*7c00*/  LEA R18, R3, R0, 0x18 ;  /* 0x0000000003127211 */ /* 0x001fca00078ec0ff */
[----:B------:R0:W-:Y:S01]  /*7c10*/  STL [R1+0x20], R18 ;  /* 0x0000201201007387 */ /* 0x0001e20000100800 */
[----:B------:R-:W-:-:S05]  /*7c20*/  VIADD R0, R18, 0x200 ;  /* 0x0000020012007836 */ /* 0x000fca0000000000 */
[----:B------:R-:W-:-:S13]  /*7c30*/  LOP3.LUT P0, RZ, R0, 0x9f, RZ, 0xc0, !PT ;  /* 0x0000009f00ff7812 */ /* 0x000fda000780c0ff */
[----:B0-----:R-:W-:Y:S05]  /*7c40*/  @!P0 BRA `(.L_x_179) ;  /* 0x0000000000408947 */ /* 0x001fea0003800000 */
[----:B------:R-:W-:Y:S01]  /*7c50*/  MOV R2, 0x0 ;  /* 0x0000000000027802 */ /* 0x000fe20000000f00 */
[----:B------:R-:W-:Y:S01]  /*7c60*/  ULDC.64 UR4, c[0x4][0x70] ;  /* 0x01001c0000047ab9 */ /* 0x000fe20000000a00 */
[----:B------:R-:W-:Y:S01]  /*7c70*/  ULDC.64 UR6, c[0x4][0x8] ;  /* 0x0100020000067ab9 */ /* 0x000fe20000000a00 */
[----:B------:R-:W-:Y:S01]  /*7c80*/  IMAD.U32 R4, RZ, RZ, UR4 ;  /* 0x00000004ff047e24 */ /* 0x000fe2000f8e00ff */
[----:B------:R-:W-:Y:S01]  /*7c90*/  MOV R5, UR5 ;  /* 0x0000000500057c02 */ /* 0x000fe20008000f00 */
[----:B------:R-:W-:Y:S01]  /*7ca0*/  ULDC.64 UR4, c[0x4][0x78] ;  /* 0x01001e0000047ab9 */ /* 0x000fe20000000a00 */
[----:B------:R-:W0:Y:S01]  /*7cb0*/  LDC.64 R2, c[0x4][R2] ;  /* 0x0100000002027b82 */ /* 0x000e220000000a00 */
[----:B------:R-:W-:Y:S02]  /*7cc0*/  IMAD.U32 R6, RZ, RZ, UR4 ;  /* 0x00000004ff067e24 */ /* 0x000fe4000f8e00ff */
[----:B------:R-:W-:Y:S02]  /*7cd0*/  IMAD.U32 R7, RZ, RZ, UR5 ;  /* 0x00000005ff077e24 */ /* 0x000fe4000f8e00ff */
[----:B------:R-:W-:-:S02]  /*7ce0*/  IMAD.U32 R10, RZ, RZ, UR6 ;  /* 0x00000006ff0a7e24 */ /* 0x000fc4000f8e00ff */
[----:B------:R-:W-:Y:S02]  /*7cf0*/  IMAD.U32 R11, RZ, RZ, UR7 ;  /* 0x00000007ff0b7e24 */ /* 0x000fe4000f8e00ff */
[----:B------:R-:W-:Y:S02]  /*7d00*/  IMAD.MOV.U32 R8, RZ, RZ, 0x70 ;  /* 0x00000070ff087424 */ /* 0x000fe400078e00ff */
[----:B------:R-:W-:Y:S02]  /*7d10*/  IMAD.MOV.U32 R12, RZ, RZ, 0x1 ;  /* 0x00000001ff0c7424 */ /* 0x000fe400078e00ff */
[----:B------:R-:W-:-:S07]  /*7d20*/  IMAD.MOV.U32 R13, RZ, RZ, RZ ;  /* 0x000000ffff0d7224 */ /* 0x000fce00078e00ff */
[----:B------:R-:W-:-:S07]  /*7d30*/  LEPC R20, `(.L_x_179) ;  /* 0x000000001014794e */ /* 0x000fce0000000000 */
[----:B0-----:R-:W-:Y:S05]  /*7d40*/  CALL.ABS.NOINC R2 ;  /* 0x0000000002007343 */ /* 0x001fea0003c00000 */
.L_x_179:
[----:B------:R-:W-:-:S04]  /*7d50*/  IADD3 R0, R18, 0x1c200, RZ ;  /* 0x0001c20012007810 */ /* 0x000fc80007ffe0ff */
[----:B------:R-:W-:-:S13]  /*7d60*/  LOP3.LUT P0, RZ, R0, 0x9f, RZ, 0xc0, !PT ;  /* 0x0000009f00ff7812 */ /* 0x000fda000780c0ff */
[----:B------:R-:W-:Y:S05]  /*7d70*/  @!P0 BRA `(.L_x_180) ;  /* 0x0000000000408947 */ /* 0x000fea0003800000 */
[----:B------:R-:W-:Y:S01]  /*7d80*/  MOV R2, 0x0 ;  /* 0x0000000000027802 */ /* 0x000fe20000000f00 */
[----:B------:R-:W-:Y:S01]  /*7d90*/  ULDC.64 UR4, c[0x4][0x70] ;  /* 0x01001c0000047ab9 */ /* 0x000fe20000000a00 */
[----:B------:R-:W-:Y:S01]  /*7da0*/  ULDC.64 UR6, c[0x4][0x8] ;  /* 0x0100020000067ab9 */ /* 0x000fe20000000a00 */
[----:B------:R-:W-:Y:S01]  /*7db0*/  IMAD.U32 R4, RZ, RZ, UR4 ;  /* 0x00000004ff047e24 */ /* 0x000fe2000f8e00ff */
[----:B------:R-:W-:Y:S01]  /*7dc0*/  MOV R12, 0x1 ;  /* 0x00000001000c7802 */ /* 0x000fe20000000f00 */
[----:B------:R-:W-:Y:S01]  /*7dd0*/  IMAD.U32 R5, RZ, RZ, UR5 ;  /* 0x00000005ff057e24 */ /* 0x000fe2000f8e00ff */
[----:B------:R-:W0:Y:S01]  /*7de0*/  LDC.64 R2, c[0x4][R2] ;  /* 0x0100000002027b82 */ /* 0x000e220000000a00 */
[----:B------:R-:W-:Y:S01]  /*7df0*/  ULDC.64 UR4, c[0x4][0x78] ;  /* 0x01001e0000047ab9 */ /* 0x000fe20000000a00 */
[----:B------:R-:W-:Y:S02]  /*7e00*/  IMAD.U32 R10, RZ, RZ, UR6 ;  /* 0x00000006ff0a7e24 */ /* 0x000fe4000f8e00ff */
[----:B------:R-:W-:-:S02]  /*7e10*/  IMAD.U32 R6, RZ, RZ, UR4 ;  /* 0x00000004ff067e24 */ /* 0x000fc4000f8e00ff */
[----:B------:R-:W-:Y:S02]  /*7e20*/  IMAD.U32 R7, RZ, RZ, UR5 ;  /* 0x00000005ff077e24 */ /* 0x000fe4000f8e00ff */
[----:B------:R-:W-:Y:S02]  /*7e30*/  IMAD.U32 R11, RZ, RZ, UR7 ;  /* 0x00000007ff0b7e24 */ /* 0x000fe4000f8e00ff */
[----:B------:R-:W-:Y:S02]  /*7e40*/  IMAD.MOV.U32 R8, RZ, RZ, 0x70 ;  /* 0x00000070ff087424 */ /* 0x000fe400078e00ff */
[----:B------:R-:W-:-:S07]  /*7e50*/  IMAD.MOV.U32 R13, RZ, RZ, RZ ;  /* 0x000000ffff0d7224 */ /* 0x000fce00078e00ff */
[----:B------:R-:W-:-:S07]  /*7e60*/  LEPC R20, `(.L_x_180) ;  /* 0x000000001014794e */ /* 0x000fce0000000000 */
[----:B0-----:R-:W-:Y:S05]  /*7e70*/  CALL.ABS.NOINC R2 ;  /* 0x0000000002007343 */ /* 0x001fea0003c00000 */
.L_x_180:
[----:B------:R-:W0:Y:S02]  /*7e80*/  LDC R0, c[0x0][0x28c] ;  /* 0x0000a300ff007b82 */ /* 0x000e240000000800 */
[----:B0-----:R-:W-:-:S13]  /*7e90*/  ISETP.GE.AND P0, PT, R0, 0x1, PT ;  /* 0x000000010000780c */ /* 0x001fda0003f06270 */
[----:B------:R-:W-:Y:S05]  /*7ea0*/  @!P0 BRA `(.L_x_178) ;  /* 0x0000000c00ec8947 */ /* 0x000fea0003800000 */
[----:B------:R-:W-:Y:S01]  /*7eb0*/  IMAD.SHL.U32 R0, R17, 0x80, RZ ;  /* 0x0000008011007824 */ /* 0x000fe200078e00ff */
[----:B------:R0:W5:Y:S01]  /*7ec0*/  LDL R4, [R1+0x30] ;  /* 0x0000300001047983 */ /* 0x0001620000100800 */
[----:B------:R-:W-:Y:S02]  /*7ed0*/  IMAD.SHL.U32 R2, R16, 0x80, RZ ;  /* 0x0000008010027824 */ /* 0x000fe400078e00ff */
[C---:B------:R-:W-:Y:S01]  /*7ee0*/  VIADD R9, R0.reuse, 0x8 ;  /* 0x0000000800097836 */ /* 0x040fe20000000000 */
[----:B------:R0:W5:Y:S01]  /*7ef0*/  LDL R5, [R1+0x1c] ;  /* 0x00001c0001057983 */ /* 0x0001620000100800 */
[----:B------:R-:W-:Y:S01]  /*7f00*/  IMAD.MOV.U32 R3, RZ, RZ, RZ ;  /* 0x000000ffff037224 */ /* 0x000fe200078e00ff */
[C---:B------:R-:W-:Y:S02]  /*7f10*/  IADD3 R17, R0.reuse, 0x60, RZ ;  /* 0x0000006000117810 */ /* 0x040fe40007ffe0ff */
[----:B------:R0:W5:Y:S01]  /*7f20*/  LDL R6, [R1+0x28] ;  /* 0x0000280001067983 */ /* 0x0001620000100800 */
[----:B------:R-:W-:Y:S01]  /*7f30*/  VIADD R7, R0, 0x10 ;  /* 0x0000001000077836 */ /* 0x000fe20000000000 */
[----:B------:R-:W-:Y:S01]  /*7f40*/  IADD3 R25, R2, 0x28, RZ ;  /* 0x0000002802197810 */ /* 0x000fe20007ffe0ff */
[C---:B------:R-:W-:Y:S01]  /*7f50*/  VIADD R8, R0.reuse, 0x18 ;  /* 0x0000001800087836 */ /* 0x040fe20000000000 */
[----:B------:R1:W-:Y:S01]  /*7f60*/  STL [R1], R9 ;  /* 0x0000000901007387 */ /* 0x0003e20000100800 */
[----:B------:R-:W-:Y:S01]  /*7f70*/  VIADD R10, R0, 0x28 ;  /* 0x00000028000a7836 */ /* 0x000fe20000000000 */
[----:B------:R-:W-:Y:S01]  /*7f80*/  IADD3 R33, R2, 0x68, RZ ;  /* 0x0000006802217810 */ /* 0x000fe20007ffe0ff */
[----:B------:R-:W-:-:S02]  /*7f90*/  VIADD R11, R0, 0x30 ;  /* 0x00000030000b7836 */ /* 0x000fc40000000000 */
[C---:B------:R-:W-:Y:S02]  /*7fa0*/  VIADD R12, R0.reuse, 0x38 ;  /* 0x00000038000c7836 */ /* 0x040fe40000000000 */
[C---:B------:R-:W-:Y:S02]  /*7fb0*/  VIADD R13, R0.reuse, 0x40 ;  /* 0x00000040000d7836 */ /* 0x040fe40000000000 */
[C---:B------:R-:W-:Y:S01]  /*7fc0*/  VIADD R14, R0.reuse, 0x48 ;  /* 0x00000048000e7836 */ /* 0x040fe20000000000 */
[C---:B-1----:R-:W-:Y:S01]  /*7fd0*/  IADD3 R9, R0.reuse, 0x20, RZ ;  /* 0x0000002000097810 */ /* 0x042fe20007ffe0ff */
[C---:B------:R-:W-:Y:S02]  /*7fe0*/  VIADD R15, R0.reuse, 0x50 ;  /* 0x00000050000f7836 */ /* 0x040fe40000000000 */
[C---:B------:R-:W-:Y:S02]  /*7ff0*/  VIADD R16, R0.reuse, 0x58 ;  /* 0x0000005800107836 */ /* 0x040fe40000000000 */
[----:B------:R-:W-:-:S02]  /*8000*/  VIADD R18, R0, 0x68 ;  /* 0x0000006800127836 */ /* 0x000fc40000000000 */
[C---:B------:R-:W-:Y:S02]  /*8010*/  VIADD R19, R0.reuse, 0x70 ;  /* 0x0000007000137836 */ /* 0x040fe40000000000 */
[----:B------:R-:W-:Y:S02]  /*8020*/  VIADD R20, R0, 0x78 ;  /* 0x0000007800147836 */ /* 0x000fe40000000000 */
[C---:B------:R-:W-:Y:S02]  /*8030*/  VIADD R21, R2.reuse, 0x8 ;  /* 0x0000000802157836 */ /* 0x040fe40000000000 */
[C---:B------:R-:W-:Y:S02]  /*8040*/  VIADD R22, R2.reuse, 0x10 ;  /* 0x0000001002167836 */ /* 0x040fe40000000000 */
[C---:B------:R-:W-:Y:S02]  /*8050*/  VIADD R23, R2.reuse, 0x18 ;  /* 0x0000001802177836 */ /* 0x040fe40000000000 */
[----:B------:R-:W-:-:S02]  /*8060*/  VIADD R24, R2, 0x20 ;  /* 0x0000002002187836 */ /* 0x000fc40000000000 */
[C---:B------:R-:W-:Y:S02]  /*8070*/  VIADD R26, R2.reuse, 0x30 ;  /* 0x00000030021a7836 */ /* 0x040fe40000000000 */
[C---:B------:R-:W-:Y:S02]  /*8080*/  VIADD R27, R2.reuse, 0x38 ;  /* 0x00000038021b7836 */ /* 0x040fe40000000000 */
[C---:B------:R-:W-:Y:S02]  /*8090*/  VIADD R28, R2.reuse, 0x40 ;  /* 0x00000040021c7836 */ /* 0x040fe40000000000 */
[C---:B------:R-:W-:Y:S02]  /*80a0*/  VIADD R29, R2.reuse, 0x48 ;  /* 0x00000048021d7836 */ /* 0x040fe40000000000 */
[C---:B------:R-:W-:Y:S02]  /*80b0*/  VIADD R30, R2.reuse, 0x50 ;  /* 0x00000050021e7836 */ /* 0x040fe40000000000 */
[----:B------:R-:W-:-:S02]  /*80c0*/  VIADD R31, R2, 0x58 ;  /* 0x00000058021f7836 */ /* 0x000fc40000000000 */
[C---:B------:R-:W-:Y:S02]  /*80d0*/  VIADD R32, R2.reuse, 0x60 ;  /* 0x0000006002207836 */ /* 0x040fe40000000000 */
[C---:B------:R-:W-:Y:S02]  /*80e0*/  VIADD R34, R2.reuse, 0x70 ;  /* 0x0000007002227836 */ /* 0x040fe40000000000 */
[----:B0-----:R-:W-:-:S07]  /*80f0*/  VIADD R35, R2, 0x78 ;  /* 0x0000007802237836 */ /* 0x001fce0000000000 */
.L_x_184:
[----:B------:R0:W-:Y:S04]  /*8100*/  STL [R1+0x34], R0 ;  /* 0x0000340001007387 */ /* 0x0001e80000100800 */
[----:B0-----:R-:W2:Y:S01]  /*8110*/  LDL R0, [R1+0x20] ;  /* 0x0000200001007983 */ /* 0x001ea20000100800 */
[----:B-----5:R-:W-:Y:S01]  /*8120*/  SHF.L.U32 R37, R5, 0x1f, RZ ;  /* 0x0000001f05257819 */ /* 0x020fe200000006ff */
[----:B--2---:R-:W-:Y:S02]  /*8130*/  IMAD R36, R6, 0x8, R0 ;  /* 0x0000000806247824 */ /* 0x004fe400078e0200 */
[----:B------:R0:W5:Y:S02]  /*8140*/  LDL.LU R0, [R1+0x34] ;  /* 0x0000340001007983 */ /* 0x0001640000300800 */
[----:B------:R-:W1:Y:S02]  /*8150*/  SYNCS.PHASECHK.TRANS64.TRYWAIT P0, [R36+URZ+0x38], R37 ;  /* 0x00003825240075a7 */ /* 0x000e64000800017f */
[----:B01----:R-:W-:Y:S05]  /*8160*/  @!P0 BRA `(.L_x_181) ;  /* 0x00000020008c8947 */ /* 0x003fea0003800000 */
.L_x_218:
[----:B------:R1:W-:Y:S04]  /*8170*/  STL [R1+0x38], R2 ;  /* 0x0000380201007387 */ /* 0x0003e80000100800 */
[----:B-----5:R2:W-:Y:S01]  /*8180*/  STL [R1+0x34], R0 ;  /* 0x0000340001007387 */ /* 0x0205e20000100800 */
[----:B-1----:R-:W1:Y:S03]  /*8190*/  S2R R2, SR_TID.X ;  /* 0x0000000000027919 */ /* 0x002e660000002100 */
[----:B--2---:R-:W2:Y:S01]  /*81a0*/  LDL R0, [R1+0xc] ;  /* 0x00000c0001007983 */ /* 0x004ea20000100800 */
[----:B-1----:R-:W-:-:S04]  /*81b0*/  LOP3.LUT R2, R2, 0x7f, RZ, 0xc0, !PT ;  /* 0x0000007f02027812 */ /* 0x002fc800078ec0ff */
[----:B------:R-:W-:Y:S02]  /*81c0*/  ISETP.NE.AND P0, PT, R2, RZ, PT ;  /* 0x000000ff0200720c */ /* 0x000fe40003f05270 */
[----:B------:R1:W5:Y:S11]  /*81d0*/  LDL.LU R2, [R1+0x38] ;  /* 0x0000380001027983 */ /* 0x0003760000300800 */
[----:B0-----:R-:W0:Y:S02]  /*81e0*/  @!P0 LDC R37, c[0x0][0x500] ;  /* 0x00014000ff258b82 */ /* 0x001e240000000800 */
[----:B0-----:R2:W-:Y:S02]  /*81f0*/  @!P0 SYNCS.ARRIVE.TRANS64 RZ, [R36+URZ], R37 ;  /* 0x0000002524ff89a7 */ /* 0x0015e4000800003f */
[----:B--2---:R-:W-:-:S02]  /*8200*/  PRMT R37, R0, 0x9910, RZ ;  /* 0x0000991000257816 */ /* 0x004fc400000000ff */
[----:B------:R1:W5:Y:S02]  /*8210*/  LDL.LU R0, [R1+0x34] ;  /* 0x0000340001007983 */ /* 0x0003640000300800 */
[----:B------:R-:W-:-:S13]  /*8220*/  ISETP.NE.AND P0, PT, R37, 0x2, PT ;  /* 0x000000022500780c */ /* 0x000fda0003f05270 */
[----:B-1----:R-:W-:Y:S05]  /*8230*/  @P0 BRA `(.L_x_182) ;  /* 0x0000000000040947 */ /* 0x002fea0003800000 */
[----:B------:R-:W-:Y:S01]  /*8240*/  BPT.TRAP 0x1 ;  /* 0x000000040000795c */ /* 0x000fe20000300000 */
.L_x_182:
[----:B-----5:R0:W-:Y:S04]  /*8250*/  STL [R1+0x34], R0 ;  /* 0x0000340001007387 */ /* 0x0201e80000100800 */
[----:B0-----:R-:W2:Y:S02]  /*8260*/  LDL R0, [R1+0x8] ;  /* 0x0000080001007983 */ /* 0x001ea40000100800 */
[----:B--2---:R-:W-:Y:S02]  /*8270*/  LOP3.LUT P0, RZ, R0, 0x2, RZ, 0xc0, !PT ;  /* 0x0000000200ff7812 */ /* 0x004fe4000780c0ff */
[----:B------:R0:W5:Y:S11]  /*8280*/  LDL.LU R0, [R1+0x34] ;  /* 0x0000340001007983 */ /* 0x0001760000300800 */
[----:B0-----:R-:W-:Y:S05]  /*8290*/  @P0 BRA `(.L_x_183) ;  /* 0x0000000000040947 */ /* 0x001fea0003800000 */
[----:B------:R-:W-:Y:S01]  /*82a0*/  BPT.TRAP 0x1 ;  /* 0x000000040000795c */ /* 0x000fe20000300000 */
.L_x_183:
[----:B------:R0:W-:Y:S04]  /*82b0*/  STL [R1+0x3c], R35 ;  /* 0x00003c2301007387 */ /* 0x0001e80000100800 */
[----:B0-----:R-:W2:Y:S04]  /*82c0*/  LDL R35, [R1+0x20] ;  /* 0x0000200001237983 */ /* 0x001ea80000100800 */
[----:B------:R0:W-:Y:S04]  /*82d0*/  STL [R1+0x38], R4 ;  /* 0x0000380401007387 */ /* 0x0001e80000100800 */
[----:B0-----:R-:W3:Y:S04]  /*82e0*/  LDL R4, [R1] ;  /* 0x0000000001047983 */ /* 0x001ee80000100800 */
[----:B------:R0:W-:Y:S04]  /*82f0*/  STL [R1+0x34], R5 ;  /* 0x0000340501007387 */ /* 0x0001e80000100800 */
[----:B0-----:R-:W4:Y:S01]  /*8300*/  LDL R5, [R1+0x4] ;  /* 0x0000040001057983 */ /* 0x001f220000100800 */
[----:B------:R-:W-:Y:S01]  /*8310*/  R2UR UR9, R36 ;  /* 0x00000000240972ca */ /* 0x000fe200000e0000 */
[----:B------:R-:W-:Y:S01]  /*8320*/  UIADD3 UR14, UP0, UR36, 0xf0, URZ ;  /* 0x000000f0240e7890 */ /* 0x000fe2000ff1e03f */
[----:B-----5:R-:W-:-:S02]  /*8330*/  R2UR UR10, R0 ;  /* 0x00000000000a72ca */ /* 0x020fc400000e0000 */
[----:B------:R-:W-:Y:S01]  /*8340*/  R2UR UR11, R3 ;  /* 0x00000000030b72ca */ /* 0x000fe200000e0000 */
[----:B------:R-:W-:Y:S01]  /*8350*/  UIADD3.X UR15, URZ, UR37, URZ, UP0, !UPT ;  /* 0x000000253f0f7290 */ /* 0x000fe200087fe43f */
[----:B------:R-:W-:Y:S02]  /*8360*/  R2UR UR20, R7 ;  /* 0x00000000071472ca */ /* 0x000fe400000e0000 */
[----:B------:R-:W-:Y:S01]  /*8370*/  R2UR UR21, R8 ;  /* 0x00000000081572ca */ /* 0x000fe200000e0000 */
[----:B------:R-:W-:Y:S01]  /*8380*/  UMOV UR4, 0x0 ;  /* 0x0000000000047882 */ /* 0x000fe20000000000 */
[----:B------:R-:W-:Y:S01]  /*8390*/  R2UR UR22, R9 ;  /* 0x00000000091672ca */ /* 0x000fe200000e0000 */
[----:B------:R-:W-:Y:S01]  /*83a0*/  UMOV UR5, 0x10000000 ;  /* 0x1000000000057882 */ /* 0x000fe20000000000 */
[----:B------:R-:W-:Y:S01]  /*83b0*/  R2UR UR23, R10 ;  /* 0x000000000a1772ca */ /* 0x000fe200000e0000 */
[----:B------:R-:W-:Y:S01]  /*83c0*/  UIADD3 UR6, UP1, UR36, 0x1f0, URZ ;  /* 0x000001f024067890 */ /* 0x000fe2000ff3e03f */
[----:B--2---:R-:W-:-:S02]  /*83d0*/  IMAD R36, R6, 0x4000, R35 ;  /* 0x0000400006247824 */ /* 0x004fc400078e0223 */
[----:B------:R-:W2:Y:S03]  /*83e0*/  LDL.LU R35, [R1+0x3c] ;  /* 0x00003c0001237983 */ /* 0x000ea60000300800 */
[----:B------:R-:W-:Y:S02]  /*83f0*/  R2UR UR13, R36 ;  /* 0x00000000240d72ca */ /* 0x000fe400000e0000 */
[----:B---3--:R-:W-:Y:S02]  /*8400*/  R2UR UR19, R4 ;  /* 0x00000000041372ca */ /* 0x008fe400000e0000 */
[----:B------:R-:W3:Y:S01]  /*8410*/  LDL.LU R4, [R1+0x38] ;  /* 0x0000380001047983 */ /* 0x000ee20000300800 */
[----:B----4-:R-:W-:-:S03]  /*8420*/  R2UR UR12, R5 ;  /* 0x00000000050c72ca */ /* 0x010fc600000e0000 */
[----:B------:R-:W4:Y:S05]  /*8430*/  LDL.LU R5, [R1+0x34] ;  /* 0x0000340001057983 */ /* 0x000f2a0000300800 */
[----:B------:R-:W-:Y:S01]  /*8440*/  UIADD3 UR8, UR13, 0x200, URZ ;  /* 0x000002000d087890 */ /* 0x000fe2000fffe03f */
[----:B------:R-:W-:Y:S01]  /*8450*/  VIADD R6, R6, 0x1 ;  /* 0x0000000106067836 */ /* 0x000fe20000000000 */
[----:B------:R-:W-:Y:S01]  /*8460*/  UIADD3 UR16, UR13, 0x600, URZ ;  /* 0x000006000d107890 */ /* 0x000fe2000fffe03f */
[----:B------:R-:W-:Y:S01]  /*8470*/  VIADD R3, R3, 0x20 ;  /* 0x0000002003037836 */ /* 0x000fe20000000000 */
[----:B------:R-:W-:Y:S02]  /*8480*/  UIADD3 UR17, UR13, 0xa00, URZ ;  /* 0x00000a000d117890 */ /* 0x000fe4000fffe03f */
[----:B------:R-:W-:Y:S01]  /*8490*/  UIADD3 UR18, UR13, 0xe00, URZ ;  /* 0x00000e000d127890 */ /* 0x000fe2000fffe03f */
[----:B------:R-:W-:Y:S01]  /*84a0*/  ISETP.NE.AND P0, PT, R6, 0x7, PT ;  /* 0x000000070600780c */ /* 0x000fe20003f05270 */
[----:B------:R-:W-:Y:S01]  /*84b0*/  UIADD3.X UR7, URZ, UR37, URZ, UP1, !UPT ;  /* 0x000000253f077290 */ /* 0x000fe20008ffe43f */
[----:B------:R0:W-:Y:S02]  /*84c0*/  UTMALDG.3D [UR8], [UR14], desc[UR4] ;  /* 0x000004080e0075b4 */ /* 0x0001e40008011000 */
[----:B------:R-:W-:-:S02]  /*84d0*/  SEL R36, RZ, 0x1, P0 ;  /* 0x00000001ff247807 */ /* 0x000fc40000000000 */
[----:B------:R-:W-:Y:S01]  /*84e0*/  SEL R6, R6, RZ, P0 ;  /* 0x000000ff06067207 */ /* 0x000fe20000000000 */
[----:B0-----:R-:W-:Y:S01]  /*84f0*/  UMOV UR8, UR16 ;  /* 0x0000001000087c82 */ /* 0x001fe20008000000 */
[----:B------:R-:W-:Y:S01]  /*8500*/  UMOV UR10, UR19 ;  /* 0x00000013000a7c82 */ /* 0x000fe20008000000 */
[----:B------:R-:W-:Y:S01]  /*8510*/  R2UR UR19, R11 ;  /* 0x000000000b1372ca */ /* 0x000fe200000e0000 */
[----:B------:R-:W-:Y:S01]  /*8520*/  UIADD3 UR16, UR13, 0x1200, URZ ;  /* 0x000012000d107890 */ /* 0x000fe2000fffe03f */
[----:B------:R0:W-:Y:S02]  /*8530*/  UTMALDG.3D [UR8], [UR14], desc[UR4] ;  /* 0x000004080e0075b4 */ /* 0x0001e40008011000 */
        /* <DEDUP_REMOVED lines=39> */
[----:B------:R0:W-:Y:S01]  /*87b0*/  UTMALDG.3D [UR8], [UR14], desc[UR4] ;  /* 0x000004080e0075b4 */ /* 0x0001e20008011000 */
[----:B---3--:R-:W-:Y:S01]  /*87c0*/  VIADD R4, R4, 0xffffffff ;  /* 0xffffffff04047836 */ /* 0x008fe20000000000 */
[----:B0-----:R-:W-:Y:S01]  /*87d0*/  UMOV UR8, UR16 ;  /* 0x0000001000087c82 */ /* 0x001fe20008000000 */
[----:B------:R-:W-:Y:S01]  /*87e0*/  UMOV UR10, UR23 ;  /* 0x00000017000a7c82 */ /* 0x000fe20008000000 */
[----:B------:R-:W-:Y:S01]  /*87f0*/  R2UR UR23, R20 ;  /* 0x00000000141772ca */ /* 0x000fe200000e0000 */
[----:B------:R-:W-:Y:S01]  /*8800*/  UIADD3 UR16, UR13, 0x3600, URZ ;  /* 0x000036000d107890 */ /* 0x000fe2000fffe03f */
[----:B------:R0:W-:Y:S01]  /*8810*/  UTMALDG.3D [UR8], [UR14], desc[UR4] ;  /* 0x000004080e0075b4 */ /* 0x0001e20008011000 */
[----:B------:R-:W-:-:S02]  /*8820*/  ISETP.GT.AND P1, PT, R4, 0x1, PT ;  /* 0x000000010400780c */ /* 0x000fc40003f24270 */
[----:B----4-:R-:W-:Y:S01]  /*8830*/  LOP3.LUT R5, R5, R36, RZ, 0x3c, !PT ;  /* 0x0000002405057212 */ /* 0x010fe200078e3cff */
        /* <DEDUP_REMOVED lines=12> */
[----:B------:R-:W-:Y:S01]  /*8900*/  UIADD3 UR16, UR13, 0x1c200, URZ ;  /* 0x0001c2000d107890 */ /* 0x000fe2000fffe03f */
[----:B------:R0:W-:Y:S01]  /*8910*/  UTMALDG.3D [UR8], [UR14], desc[UR4] ;  /* 0x000004080e0075b4 */ /* 0x0001e20008011000 */
[----:B------:R-:W-:Y:S01]  /*8920*/  R2UR UR21, R22 ;  /* 0x00000000161572ca */ /* 0x000fe200000e0000 */
        /* <DEDUP_REMOVED lines=15> */
[----:B------:R-:W-:-:S02]  /*8a20*/  UIADD3 UR14, UR13, 0x1d600, URZ ;  /* 0x0001d6000d0e7890 */ /* 0x000fc4000fffe03f */
[----:B------:R-:W-:Y:S01]  /*8a30*/  UIADD3 UR15, UR13, 0x1da00, URZ ;  /* 0x0001da000d0f7890 */ /* 0x000fe2000fffe03f */
[----:B0-----:R-:W-:Y:S01]  /*8a40*/  UMOV UR8, UR17 ;  /* 0x0000001100087c82 */ /* 0x001fe20008000000 */
[----:B------:R-:W-:Y:S01]  /*8a50*/  UMOV UR10, UR20 ;  /* 0x00000014000a7c82 */ /* 0x000fe20008000000 */
[----:B------:R-:W-:Y:S01]  /*8a60*/  UIADD3 UR17, UR13, 0x1d200, URZ ;  /* 0x0001d2000d117890 */ /* 0x000fe2000fffe03f */
[----:B------:R0:W-:Y:S01]  /*8a70*/  UTMALDG.3D [UR8], [UR6], desc[UR4] ;  /* 0x00000408060075b4 */ /* 0x0001e20008011000 */
[----:B------:R-:W-:Y:S01]  /*8a80*/  R2UR UR20, R27 ;  /* 0x000000001b1472ca */ /* 0x000fe200000e0000 */
[----:B0-----:R-:W-:Y:S01]  /*8a90*/  UMOV UR8, UR18 ;  /* 0x0000001200087c82 */ /* 0x001fe20008000000 */
[----:B------:R-:W-:Y:S01]  /*8aa0*/  R2UR UR18, R26 ;  /* 0x000000001a1272ca */ /* 0x000fe200000e0000 */
[----:B------:R-:W-:Y:S02]  /*8ab0*/  UMOV UR10, UR21 ;  /* 0x00000015000a7c82 */ /* 0x000fe40008000000 */
[----:B------:R0:W-:Y:S02]  /*8ac0*/  UTMALDG.3D [UR8], [UR6], desc[UR4] ;  /* 0x00000408060075b4 */ /* 0x0001e40008011000 */
[----:B0-----:R-:W-:Y:S01]  /*8ad0*/  UMOV UR8, UR16 ;  /* 0x0000001000087c82 */ /* 0x001fe20008000000 */
[----:B------:R-:W-:Y:S01]  /*8ae0*/  UMOV UR10, UR22 ;  /* 0x00000016000a7c82 */ /* 0x000fe20008000000 */
[----:B------:R-:W-:Y:S01]  /*8af0*/  UIADD3 UR16, UR13, 0x1de00, URZ ;  /* 0x0001de000d107890 */ /* 0x000fe2000fffe03f */
[----:B------:R0:W-:Y:S02]  /*8b00*/  UTMALDG.3D [UR8], [UR6], desc[UR4] ;  /* 0x00000408060075b4 */ /* 0x0001e40008011000 */
[----:B0-----:R-:W-:Y:S01]  /*8b10*/  UMOV UR8, UR17 ;  /* 0x0000001100087c82 */ /* 0x001fe20008000000 */
[----:B------:R-:W-:Y:S01]  /*8b20*/  UMOV UR10, UR23 ;  /* 0x00000017000a7c82 */ /* 0x000fe20008000000 */
[----:B------:R-:W-:Y:S01]  /*8b30*/  R2UR UR17, R28 ;  /* 0x000000001c1172ca */ /* 0x000fe200000e0000 */
[----:B------:R0:W-:Y:S02]  /*8b40*/  UTMALDG.3D [UR8], [UR6], desc[UR4] ;  /* 0x00000408060075b4 */ /* 0x0001e40008011000 */
[----:B0-----:R-:W-:Y:S01]  /*8b50*/  UMOV UR8, UR14 ;  /* 0x0000000e00087c82 */ /* 0x001fe20008000000 */
[----:B------:R-:W-:Y:S01]  /*8b60*/  UMOV UR10, UR19 ;  /* 0x00000013000a7c82 */ /* 0x000fe20008000000 */
[----:B------:R-:W-:Y:S01]  /*8b70*/  R2UR UR19, R29 ;  /* 0x000000001d1372ca */ /* 0x000fe200000e0000 */
[----:B------:R0:W-:Y:S01]  /*8b80*/  UTMALDG.3D [UR8], [UR6], desc[UR4] ;  /* 0x00000408060075b4 */ /* 0x0001e20008011000 */
[----:B------:R-:W-:Y:S01]  /*8b90*/  UIADD3 UR14, UR13, 0x1e200, URZ ;  /* 0x0001e2000d0e7890 */ /* 0x000fe2000fffe03f */
[----:B0-----:R-:W-:Y:S01]  /*8ba0*/  UMOV UR8, UR15 ;  /* 0x0000000f00087c82 */ /* 0x001fe20008000000 */
[----:B------:R-:W-:Y:S01]  /*8bb0*/  UMOV UR10, UR18 ;  /* 0x00000012000a7c82 */ /* 0x000fe20008000000 */
[----:B------:R-:W-:Y:S01]  /*8bc0*/  R2UR UR18, R30 ;  /* 0x000000001e1272ca */ /* 0x000fe200000e0000 */
[----:B------:R0:W-:Y:S01]  /*8bd0*/  UTMALDG.3D [UR8], [UR6], desc[UR4] ;  /* 0x00000408060075b4 */ /* 0x0001e20008011000 */
[----:B------:R-:W-:Y:S01]  /*8be0*/  UIADD3 UR15, UR13, 0x1e600, URZ ;  /* 0x0001e6000d0f7890 */ /* 0x000fe2000fffe03f */
[----:B0-----:R-:W-:Y:S01]  /*8bf0*/  UMOV UR10, UR20 ;  /* 0x00000014000a7c82 */ /* 0x001fe20008000000 */
[----:B------:R-:W-:Y:S01]  /*8c00*/  R2UR UR20, R31 ;  /* 0x000000001f1472ca */ /* 0x000fe200000e0000 */
[----:B------:R-:W-:Y:S01]  /*8c10*/  UMOV UR8, UR16 ;  /* 0x0000001000087c82 */ /* 0x000fe20008000000 */
[----:B------:R-:W-:Y:S01]  /*8c20*/  UIADD3 UR16, UR13, 0x1ea00, URZ ;  /* 0x0001ea000d107890 */ /* 0x000fe2000fffe03f */
        /* <DEDUP_REMOVED lines=17> */
[----:B--2---:R-:W-:Y:S01]  /*8d40*/  R2UR UR20, R35 ;  /* 0x00000000231472ca */ /* 0x004fe200000e0000 */
[----:B------:R-:W-:Y:S01]  /*8d50*/  UMOV UR8, UR14 ;  /* 0x0000000e00087c82 */ /* 0x000fe20008000000 */
[----:B------:R-:W-:Y:S01]  /*8d60*/  UIADD3 UR14, UR13, 0x1fa00, URZ ;  /* 0x0001fa000d0e7890 */ /* 0x000fe2000fffe03f */
[----:B------:R0:W-:Y:S01]  /*8d70*/  UTMALDG.3D [UR8], [UR6], desc[UR4] ;  /* 0x00000408060075b4 */ /* 0x0001e20008011000 */
[----:B------:R-:W-:Y:S01]  /*8d80*/  UIADD3 UR13, UR13, 0x1fe00, URZ ;  /* 0x0001fe000d0d7890 */ /* 0x000fe2000fffe03f */
[----:B0-----:R-:W-:Y:S01]  /*8d90*/  UMOV UR8, UR15 ;  /* 0x0000000f00087c82 */ /* 0x001fe20008000000 */
[----:B------:R-:W-:-:S02]  /*8da0*/  UMOV UR10, UR17 ;  /* 0x00000011000a7c82 */ /* 0x000fc40008000000 */
[----:B------:R0:W-:Y:S02]  /*8db0*/  UTMALDG.3D [UR8], [UR6], desc[UR4] ;  /* 0x00000408060075b4 */ /* 0x0001e40008011000 */
[----:B0-----:R-:W-:Y:S01]  /*8dc0*/  UMOV UR8, UR16 ;  /* 0x0000001000087c82 */ /* 0x001fe20008000000 */
[----:B------:R-:W-:Y:S02]  /*8dd0*/  UMOV UR10, UR19 ;  /* 0x00000013000a7c82 */ /* 0x000fe40008000000 */
[----:B------:R0:W-:Y:S02]  /*8de0*/  UTMALDG.3D [UR8], [UR6], desc[UR4] ;  /* 0x00000408060075b4 */ /* 0x0001e40008011000 */
[----:B0-----:R-:W-:Y:S01]  /*8df0*/  UMOV UR8, UR14 ;  /* 0x0000000e00087c82 */ /* 0x001fe20008000000 */
[----:B------:R-:W-:Y:S02]  /*8e00*/  UMOV UR10, UR18 ;  /* 0x00000012000a7c82 */ /* 0x000fe40008000000 */
[----:B------:R0:W-:Y:S02]  /*8e10*/  UTMALDG.3D [UR8], [UR6], desc[UR4] ;  /* 0x00000408060075b4 */ /* 0x0001e40008011000 */
[----:B0-----:R-:W-:Y:S01]  /*8e20*/  UMOV UR8, UR13 ;  /* 0x0000000d00087c82 */ /* 0x001fe20008000000 */
[----:B------:R-:W-:-:S02]  /*8e30*/  UMOV UR10, UR20 ;  /* 0x00000014000a7c82 */ /* 0x000fc40008000000 */
[----:B------:R0:W-:Y:S02]  /*8e40*/  UTMALDG.3D [UR8], [UR6], desc[UR4] ;  /* 0x00000408060075b4 */ /* 0x0001e40008011000 */
[----:B0-----:R-:W-:Y:S05]  /*8e50*/  @P1 BRA `(.L_x_184) ;  /* 0xfffffff000a81947 */ /* 0x001fea000383ffff */
.L_x_178:
[----:B------:R-:W-:Y:S05]  /*8e60*/  BSYNC B6 ;  /* 0x0000000000067941 */ /* 0x000fea0003800000 */
.L_x_177:
[----:B------:R-:W2:Y:S01]  /*8e70*/  LDL.LU R30, [R1+0x2c] ;  /* 0x00002c00011e7983 */ /* 0x000ea20000300800 */
[----:B------:R-:W-:-:S03]  /*8e80*/  ULDC.64 UR4, c[0x0][0x650] ;  /* 0x0001940000047ab9 */ /* 0x000fc60000000a00 */
[----:B------:R-:W3:Y:S04]  /*8e90*/  LDL.LU R31, [R1+0x28] ;  /* 0x00002800011f7983 */ /* 0x000ee80000300800 */
[----:B------:R-:W3:Y:S04]  /*8ea0*/  LDL R32, [R1+0x24] ;  /* 0x0000240001207983 */ /* 0x000ee80000100800 */
[----:B------:R-:W4:Y:S04]  /*8eb0*/  LDL.LU R33, [R1+0x1c] ;  /* 0x00001c0001217983 */ /* 0x000f280000300800 */
[----:B------:R-:W5:Y:S04]  /*8ec0*/  LDL.LU R34, [R1+0x14] ;  /* 0x0000140001227983 */ /* 0x000f680000300800 */
[----:B------:R-:W4:Y:S01]  /*8ed0*/  LDL.LU R35, [R1+0x18] ;  /* 0x0000180001237983 */ /* 0x000f220000300800 */
[----:B------:R-:W-:Y:S01]  /*8ee0*/  BSSY B0, `(.L_x_185) ;  /* 0x0000079000007945 */ /* 0x000fe20003800000 */
[----:B------:R-:W-:-:S02]  /*8ef0*/  IMAD.MOV.U32 R17, RZ, RZ, -0x1 ;  /* 0xffffffffff117424 */ /* 0x000fc400078e00ff */
[----:B------:R-:W-:Y:S01]  /*8f00*/  IMAD.MOV.U32 R16, RZ, RZ, -0x1 ;  /* 0xffffffffff107424 */ /* 0x000fe200078e00ff */
[----:B--2---:R-:W-:Y:S02]  /*8f10*/  LOP3.LUT P2, RZ, R30, 0xff, RZ, 0xc0, !PT ;  /* 0x000000ff1eff7812 */ /* 0x004fe4000784c0ff */
[C---:B---3--:R-:W-:Y:S02]  /*8f20*/  IADD3 R5, R32.reuse, R31, RZ ;  /* 0x0000001f20057210 */ /* 0x048fe40007ffe0ff */
[----:B------:R-:W-:Y:S02]  /*8f30*/  ISETP.GE.U32.AND P1, PT, R32, 0x7, PT ;  /* 0x000000072000780c */ /* 0x000fe40003f26070 */
[----:B------:R-:W-:-:S07]  /*8f40*/  ISETP.GT.U32.AND P0, PT, R5, 0x6, PT ;  /* 0x000000060500780c */ /* 0x000fce0003f04070 */
[----:B------:R-:W0:Y:S01]  /*8f50*/  @P2 S2R R7, SR_CgaCtaId ;  /* 0x0000000000072919 */ /* 0x000e220000008800 */
[C---:B-1----:R-:W-:Y:S01]  /*8f60*/  IMAD.WIDE.U32 R2, R5.reuse, 0x24924925, RZ ;  /* 0x2492492505027825 */ /* 0x042fe200078e00ff */
[----:B------:R-:W-:Y:S02]  /*8f70*/  @P2 MOV R0, 0x400 ;  /* 0x0000040000002802 */ /* 0x000fe40000000f00 */
[----:B------:R-:W-:Y:S01]  /*8f80*/  ISETP.LT.U32.AND P0, PT, R32, 0x7, P0 ;  /* 0x000000072000780c */ /* 0x000fe20000701070 */
[----:B------:R-:W-:-:S05]  /*8f90*/  IMAD.IADD R2, R5, 0x1, -R3 ;  /* 0x0000000105027824 */ /* 0x000fca00078e0a03 */
[----:B------:R-:W-:-:S04]  /*8fa0*/  LEA.HI R2, R2, R3, RZ, 0x1f ;  /* 0x0000000302027211 */ /* 0x000fc800078ff8ff */
[----:B------:R-:W-:-:S05]  /*8fb0*/  SHF.R.U32.HI R2, RZ, 0x2, R2 ;  /* 0x00000002ff027819 */ /* 0x000fca0000011602 */
[----:B------:R-:W-:Y:S01]  /*8fc0*/  IMAD R3, R2, -0x7, R5 ;  /* 0xfffffff902037824 */ /* 0x000fe200078e0205 */
[----:B0-----:R-:W-:Y:S02]  /*8fd0*/  @P2 LEA R7, R7, R0, 0x18 ;  /* 0x0000000007072211 */ /* 0x001fe400078ec0ff */
[----:B------:R-:W-:Y:S02]  /*8fe0*/  SEL R0, RZ, 0x1, !P0 ;  /* 0x00000001ff007807 */ /* 0x000fe40004000000 */
[----:B----4-:R-:W-:Y:S01]  /*8ff0*/  IADD3 R35, P0, R35, UR38, RZ ;  /* 0x0000002623237c10 */ /* 0x010fe2000ff1e0ff */
[----:B------:R0:W-:Y:S01]  /*9000*/  @P2 SYNCS.ARRIVE.TRANS64.A1T0 RZ, [R7+URZ+0x88], RZ ;  /* 0x000088ff07ff29a7 */ /* 0x0001e2000810003f */
[----:B------:R-:W-:Y:S02]  /*9010*/  LOP3.LUT R33, R33, R0, RZ, 0x3c, !PT ;  /* 0x0000000021217212 */ /* 0x000fe400078e3cff */
[----:B-----5:R-:W-:Y:S01]  /*9020*/  IADD3.X R34, R34, UR42, RZ, P0, !PT ;  /* 0x0000002a22227c10 */ /* 0x020fe200087fe4ff */
[----:B------:R-:W-:Y:S01]  /*9030*/  STL [R1+0x18], R35 ;  /* 0x0000182301007387 */ /* 0x000fe20000100800 */
[----:B------:R-:W-:-:S02]  /*9040*/  @P1 LOP3.LUT R33, R33, 0x1, R2, 0x78, !PT ;  /* 0x0000000121211812 */ /* 0x000fc400078e7802 */
[----:B------:R-:W-:Y:S01]  /*9050*/  PRMT R2, RZ, 0x7610, R2 ;  /* 0x00007610ff027816 */ /* 0x000fe20000000002 */
[----:B------:R-:W-:Y:S01]  /*9060*/  STL [R1+0x14], R34 ;  /* 0x0000142201007387 */ /* 0x000fe20000100800 */
[----:B------:R-:W-:Y:S02]  /*9070*/  ISETP.GE.U32.AND P0, PT, R35, UR4, PT ;  /* 0x0000000423007c0c */ /* 0x000fe4000bf06070 */
[----:B------:R-:W-:Y:S01]  /*9080*/  PRMT R0, RZ, 0x7610, R0 ;  /* 0x00007610ff007816 */ /* 0x000fe20000000000 */
[----:B------:R-:W-:Y:S01]  /*9090*/  STL [R1+0x1c], R33 ;  /* 0x00001c2101007387 */ /* 0x000fe20000100800 */
[----:B------:R-:W-:-:S03]  /*90a0*/  ISETP.GE.U32.AND.EX P0, PT, R34, UR5, PT, P0 ;  /* 0x0000000522007c0c */ /* 0x000fc6000bf06100 */
[----:B------:R1:W-:Y:S02]  /*90b0*/  STL [R1+0x28], R3 ;  /* 0x0000280301007387 */ /* 0x0003e40000100800 */
[----:B-1----:R-:W-:-:S05]  /*90c0*/  IMAD.MOV.U32 R3, RZ, RZ, -0x1 ;  /* 0xffffffffff037424 */ /* 0x002fca00078e00ff */
[----:B------:R0:W-:Y:S04]  /*90d0*/  STL [R1+0x4], R3 ;  /* 0x0000040301007387 */ /* 0x0001e80000100800 */
[----:B------:R0:W-:Y:S01]  /*90e0*/  STL.S16 [R1+0x2c], R2 ;  /* 0x00002c0201007387 */ /* 0x0001e20000100600 */
[----:B------:R-:W-:Y:S05]  /*90f0*/  @P0 BRA `(.L_x_186) ;  /* 0x00000004005c0947 */ /* 0x000fea0003800000 */
[----:B------:R-:W-:Y:S01]  /*9100*/  ULDC.64 UR4, c[0x0][0x628] ;  /* 0x00018a0000047ab9 */ /* 0x000fe20000000a00 */
[----:B------:R-:W1:Y:S01]  /*9110*/  S2R R8, SR_CTAID.X ;  /* 0x0000000000087919 */ /* 0x000e620000002500 */
[----:B------:R-:W-:Y:S01]  /*9120*/  ISETP.NE.U32.AND P0, PT, RZ, UR4, PT ;  /* 0x00000004ff007c0c */ /* 0x000fe2000bf05070 */
[----:B------:R-:W-:Y:S01]  /*9130*/  ULDC UR7, c[0x0][0x630] ;  /* 0x00018c0000077ab9 */ /* 0x000fe20000000800 */
[----:B0-----:R-:W-:Y:S01]  /*9140*/  IMAD.MOV.U32 R2, RZ, RZ, R35 ;  /* 0x000000ffff027224 */ /* 0x001fe200078e0023 */
[----:B------:R-:W0:Y:S01]  /*9150*/  S2R R0, SR_CTAID.Y ;  /* 0x0000000000007919 */ /* 0x000e220000002600 */
[----:B------:R-:W-:Y:S01]  /*9160*/  ISETP.NE.AND.EX P0, PT, RZ, UR5, PT, P0 ;  /* 0x00000005ff007c0c */ /* 0x000fe2000bf05300 */
[----:B------:R-:W-:-:S12]  /*9170*/  IMAD.MOV.U32 R3, RZ, RZ, R34 ;  /* 0x000000ffff037224 */ /* 0x000fd800078e0022 */
[----:B------:R-:W-:Y:S05]  /*9180*/  @!P0 BRA `(.L_x_187) ;  /* 0x0000000000288947 */ /* 0x000fea0003800000 */
[----:B------:R-:W-:Y:S02]  /*9190*/  ULDC UR6, c[0x0][0x634] ;  /* 0x00018d0000067ab9 */ /* 0x000fe40000000800 */
[----:B------:R-:W-:-:S05]  /*91a0*/  IADD3 R7, P0, R35, UR6, RZ ;  /* 0x0000000623077c10 */ /* 0x000fca000ff1e0ff */
[----:B------:R-:W-:-:S04]  /*91b0*/  IMAD.X R9, RZ, RZ, R34, P0 ;  /* 0x000000ffff097224 */ /* 0x000fc800000e0622 */
[----:B------:R-:W-:-:S04]  /*91c0*/  IMAD.WIDE.U32 R4, R9, UR4, RZ ;  /* 0x0000000409047c25 */ /* 0x000fc8000f8e00ff */
[----:B------:R-:W-:-:S04]  /*91d0*/  IMAD.WIDE.U32 R4, P0, R7, UR5, R4 ;  /* 0x0000000507047c25 */ /* 0x000fc8000f800004 */
[----:B------:R-:W-:Y:S01]  /*91e0*/  IMAD.WIDE.U32 R6, R7, UR4, RZ ;  /* 0x0000000407067c25 */ /* 0x000fe2000f8e00ff */
[----:B------:R-:W-:-:S03]  /*91f0*/  IADD3.X R3, RZ, RZ, RZ, P0, !PT ;  /* 0x000000ffff037210 */ /* 0x000fc600007fe4ff */
[----:B------:R-:W-:Y:S01]  /*9200*/  IMAD.MOV.U32 R2, RZ, RZ, R5 ;  /* 0x000000ffff027224 */ /* 0x000fe200078e0005 */
[----:B------:R-:W-:-:S05]  /*9210*/  IADD3 RZ, P0, R7, R4, RZ ;  /* 0x0000000407ff7210 */ /* 0x000fca0007f1e0ff */
[----:B------:R-:W-:-:S08]  /*9220*/  IMAD.WIDE.U32.X R2, R9, UR5, R2, P0 ;  /* 0x0000000509027c25 */ /* 0x000fd000080e0402 */
.L_x_187:
[--C-:B------:R-:W-:Y:S01]  /*9230*/  SHF.R.U64 R6, R2, UR7, R3.reuse ;  /* 0x0000000702067c19 */ /* 0x100fe20008001203 */
[----:B------:R-:W-:Y:S01]  /*9240*/  ULDC.64 UR4, c[0x0][0x620] ;  /* 0x0001880000047ab9 */ /* 0x000fe20000000a00 */
[----:B------:R-:W-:Y:S01]  /*9250*/  SHF.R.U32.HI R2, RZ, UR7, R3 ;  /* 0x00000007ff027c19 */ /* 0x000fe20008011603 */
[----:B------:R-:W-:Y:S01]  /*9260*/  IMAD.MOV.U32 R3, RZ, RZ, R34 ;  /* 0x000000ffff037224 */ /* 0x000fe200078e0022 */
[----:B------:R-:W-:Y:S01]  /*9270*/  IADD3 R5, P0, RZ, -R6, RZ ;  /* 0x80000006ff057210 */ /* 0x000fe20007f1e0ff */
[----:B------:R-:W2:Y:S01]  /*9280*/  LDC R15, c[0x0][0x144] ;  /* 0x00005100ff0f7b82 */ /* 0x000ea20000000800 */
[----:B-1----:R-:W-:Y:S01]  /*9290*/  I2FP.F32.U32 R7, R8 ;  /* 0x0000000800077245 */ /* 0x002fe20000201000 */
[----:B------:R-:W-:Y:S01]  /*92a0*/  ULDC.64 UR8, c[0x0][0x640] ;  /* 0x0001900000087ab9 */ /* 0x000fe20000000a00 */
[----:B------:R-:W-:Y:S01]  /*92b0*/  ULDC UR6, c[0x0][0x608] ;  /* 0x0001820000067ab9 */ /* 0x000fe20000000800 */
[----:B------:R-:W-:Y:S01]  /*92c0*/  IMAD.X R2, RZ, RZ, ~R2, P0 ;  /* 0x000000ffff027224 */ /* 0x000fe200000e0e02 */
[----:B------:R-:W-:-:S03]  /*92d0*/  ISETP.NE.U32.AND P0, PT, RZ, UR8, PT ;  /* 0x00000008ff007c0c */ /* 0x000fc6000bf05070 */
[----:B------:R-:W-:Y:S01]  /*92e0*/  IMAD R4, R2, UR4, RZ ;  /* 0x0000000402047c24 */ /* 0x000fe2000f8e02ff */
[----:B------:R-:W1:Y:S01]  /*92f0*/  LDC R9, c[0x0][0x148] ;  /* 0x00005200ff097b82 */ /* 0x000e620000000800 */
[----:B------:R-:W-:Y:S01]  /*9300*/  IMAD.MOV.U32 R2, RZ, RZ, R35 ;  /* 0x000000ffff027224 */ /* 0x000fe200078e0023 */
[----:B------:R-:W-:-:S03]  /*9310*/  ISETP.NE.AND.EX P0, PT, RZ, UR9, PT, P0 ;  /* 0x00000009ff007c0c */ /* 0x000fc6000bf05300 */
[----:B------:R-:W-:Y:S01]  /*9320*/  IMAD.WIDE.U32 R2, R5, UR4, R2 ;  /* 0x0000000405027c25 */ /* 0x000fe2000f8e0002 */
[----:B------:R-:W-:-:S03]  /*9330*/  ULDC UR4, c[0x0][0x150] ;  /* 0x0000540000047ab9 */ /* 0x000fc60000000800 */
[----:B------:R-:W-:Y:S02]  /*9340*/  IMAD R5, R5, UR5, R4 ;  /* 0x0000000505057c24 */ /* 0x000fe4000f8e0204 */
[----:B------:R-:W-:Y:S01]  /*9350*/  FMUL R4, R7, UR4 ;  /* 0x0000000407047c20 */ /* 0x000fe20008400000 */
[----:B------:R-:W-:Y:S01]  /*9360*/  ULDC UR4, c[0x0][0x618] ;  /* 0x0001860000047ab9 */ /* 0x000fe20000000800 */
[----:B------:R-:W-:Y:S01]  /*9370*/  ULDC UR5, c[0x0][0x154] ;  /* 0x0000550000057ab9 */ /* 0x000fe20000000800 */
[----:B------:R-:W-:-:S03]  /*9380*/  IMAD.IADD R3, R3, 0x1, R5 ;  /* 0x0000000103037824 */ /* 0x000fc600078e0205 */
[----:B------:R-:W3:Y:S02]  /*9390*/  F2I.U32.TRUNC.NTZ R4, R4 ;  /* 0x0000000400047305 */ /* 0x000ee4000020f000 */
[----:B------:R-:W-:Y:S02]  /*93a0*/  SHF.R.U64 R7, R2, UR4, R3 ;  /* 0x0000000402077c19 */ /* 0x000fe40008001203 */
[----:B0-----:R-:W-:-:S05]  /*93b0*/  I2FP.F32.U32 R2, R0 ;  /* 0x0000000000027245 */ /* 0x001fca0000201000 */
[----:B------:R-:W-:Y:S01]  /*93c0*/  FMUL R12, R2, UR5 ;  /* 0x00000005020c7c20 */ /* 0x000fe20008400000 */
[----:B------:R-:W-:Y:S01]  /*93d0*/  SHF.R.U32.HI R2, RZ, UR4, R3 ;  /* 0x00000004ff027c19 */ /* 0x000fe20008011603 */
[----:B------:R-:W-:-:S03]  /*93e0*/  ULDC UR4, c[0x0][0x658] ;  /* 0x0001960000047ab9 */ /* 0x000fc60000000800 */
[--C-:B------:R-:W-:Y:S01]  /*93f0*/  SHF.R.U64 R11, R7, UR6, R2.reuse ;  /* 0x00000006070b7c19 */ /* 0x100fe20008001202 */
[----:B------:R-:W0:Y:S01]  /*9400*/  F2I.U32.TRUNC.NTZ R12, R12 ;  /* 0x0000000c000c7305 */ /* 0x000e22000020f000 */
[----:B------:R-:W-:Y:S01]  /*9410*/  SHF.R.U32.HI R2, RZ, UR6, R2 ;  /* 0x00000006ff027c19 */ /* 0x000fe20008011602 */
[----:B---3--:R-:W-:-:S03]  /*9420*/  IMAD.MOV R4, RZ, RZ, -R4 ;  /* 0x000000ffff047224 */ /* 0x008fc600078e0a04 */
[----:B------:R-:W-:Y:S01]  /*9430*/  SHF.R.U64 R10, R11, UR4, R2 ;  /* 0x000000040b0a7c19 */ /* 0x000fe20008001202 */
[----:B--2---:R-:W-:Y:S01]  /*9440*/  IMAD R8, R15, R4, R8 ;  /* 0x000000040f087224 */ /* 0x004fe200078e0208 */
[----:B------:R-:W-:-:S03]  /*9450*/  SHF.R.U32.HI R13, RZ, UR4, R2 ;  /* 0x00000004ff0d7c19 */ /* 0x000fc60008011602 */
[----:B------:R-:W-:Y:S01]  /*9460*/  IMAD.MOV.U32 R2, RZ, RZ, R10 ;  /* 0x000000ffff027224 */ /* 0x000fe200078e000a */
[----:B------:R-:W-:Y:S01]  /*9470*/  MOV R3, R13 ;  /* 0x0000000d00037202 */ /* 0x000fe20000000f00 */
[----:B------:R-:W-:Y:S06]  /*9480*/  @!P0 BRA `(.L_x_188) ;  /* 0x0000000000288947 */ /* 0x000fec0003800000 */
[----:B------:R-:W-:Y:S02]  /*9490*/  ULDC UR4, c[0x0][0x64c] ;  /* 0x0001930000047ab9 */ /* 0x000fe40000000800 */
[----:B------:R-:W-:-:S05]  /*94a0*/  IADD3 R3, P0, R10, UR4, RZ ;  /* 0x000000040a037c10 */ /* 0x000fca000ff1e0ff */
[----:B------:R-:W-:-:S04]  /*94b0*/  IMAD.X R13, RZ, RZ, R13, P0 ;  /* 0x000000ffff0d7224 */ /* 0x000fc800000e060d */
[----:B------:R-:W-:-:S04]  /*94c0*/  IMAD.WIDE.U32 R4, R13, UR8, RZ ;  /* 0x000000080d047c25 */ /* 0x000fc8000f8e00ff */
[----:B------:R-:W-:-:S04]  /*94d0*/  IMAD.WIDE.U32 R4, P0, R3, UR9, R4 ;  /* 0x0000000903047c25 */ /* 0x000fc8000f800004 */
[----:B------:R-:W-:-:S04]  /*94e0*/  IMAD.WIDE.U32 R2, R3, UR8, RZ ;  /* 0x0000000803027c25 */ /* 0x000fc8000f8e00ff */
[----:B------:R-:W-:Y:S01]  /*94f0*/  IMAD.MOV.U32 R2, RZ, RZ, R5 ;  /* 0x000000ffff027224 */ /* 0x000fe200078e0005 */
[----:B------:R-:W-:Y:S01]  /*9500*/  IADD3 RZ, P1, R3, R4, RZ ;  /* 0x0000000403ff7210 */ /* 0x000fe20007f3e0ff */
[----:B------:R-:W-:-:S04]  /*9510*/  IMAD.X R3, RZ, RZ, RZ, P0 ;  /* 0x000000ffff037224 */ /* 0x000fc800000e06ff */
[----:B------:R-:W-:-:S08]  /*9520*/  IMAD.WIDE.U32.X R2, R13, UR9, R2, P1 ;  /* 0x000000090d027c25 */ /* 0x000fd000088e0402 */
.L_x_188:
[----:B------:R-:W2:Y:S01]  /*9530*/  LDC R4, c[0x0][0x65c] ;  /* 0x00019700ff047b82 */ /* 0x000ea20000000800 */
[----:B------:R-:W-:Y:S01]  /*9540*/  ULDC UR4, c[0x0][0x648] ;  /* 0x0001920000047ab9 */ /* 0x000fe20000000800 */
[----:B------:R3:W-:Y:S01]  /*9550*/  STL [R1+0x4], R6 ;  /* 0x0000040601007387 */ /* 0x0007e20000100800 */
[----:B------:R-:W-:Y:S01]  /*9560*/  SHF.R.U64 R2, R2, UR4, R3 ;  /* 0x0000000402027c19 */ /* 0x000fe20008001203 */
[----:B0-----:R-:W-:Y:S01]  /*9570*/  IMAD.MOV R12, RZ, RZ, -R12 ;  /* 0x000000ffff0c7224 */ /* 0x001fe200078e0a0c */
[----:B------:R-:W-:Y:S01]  /*9580*/  LOP3.LUT R11, R11, UR43, RZ, 0xc0, !PT ;  /* 0x0000002b0b0b7c12 */ /* 0x000fe2000f8ec0ff */
[----:B------:R-:W-:Y:S01]  /*9590*/  ULDC UR4, c[0x0][0x638] ;  /* 0x00018e0000047ab9 */ /* 0x000fe20000000800 */
[----:B------:R-:W-:Y:S01]  /*95a0*/  LOP3.LUT R17, R7, UR40, RZ, 0xc0, !PT ;  /* 0x0000002807117c12 */ /* 0x000fe2000f8ec0ff */
[----:B------:R-:W-:Y:S01]  /*95b0*/  IMAD.MOV R3, RZ, RZ, -R2 ;  /* 0x000000ffff037224 */ /* 0x000fe200078e0a02 */
[----:B------:R-:W-:Y:S01]  /*95c0*/  ULDC UR5, c[0x0][0x610] ;  /* 0x0001840000057ab9 */ /* 0x000fe20000000800 */
[----:B------:R-:W-:-:S02]  /*95d0*/  IMAD R11, R2, UR41, R11 ;  /* 0x00000029020b7c24 */ /* 0x000fc4000f8e020b */
[----:B------:R-:W-:Y:S01]  /*95e0*/  IMAD R10, R3, UR4, R10 ;  /* 0x00000004030a7c24 */ /* 0x000fe2000f8e020a */
[----:B------:R-:W-:-:S03]  /*95f0*/  ULDC UR4, c[0x0][0x600] ;  /* 0x0001800000047ab9 */ /* 0x000fc60000000800 */
[----:B------:R-:W-:Y:S01]  /*9600*/  IMAD R17, R10, UR4, R17 ;  /* 0x000000040a117c24 */ /* 0x000fe2000f8e0211 */
[----:B--2---:R-:W-:-:S13]  /*9610*/  ISETP.NE.AND P0, PT, R4, 0x1, PT ;  /* 0x000000010400780c */ /* 0x004fda0003f05270 */
[----:B-1----:R-:W-:Y:S02]  /*9620*/  @P0 IMAD R8, R9, R12, R0 ;  /* 0x0000000c09080224 */ /* 0x002fe400078e0200 */
[----:B------:R-:W-:Y:S02]  /*9630*/  IMAD.MOV.U32 R0, RZ, RZ, 0x1 ;  /* 0x00000001ff007424 */ /* 0x000fe400078e00ff */
[----:B------:R-:W-:-:S05]  /*9640*/  IMAD R8, R11, UR5, R8 ;  /* 0x000000050b087c24 */ /* 0x000fca000f8e0208 */
[----:B------:R-:W-:Y:S02]  /*9650*/  SEL R16, R17, R8, !P0 ;  /* 0x0000000811107207 */ /* 0x000fe40004000000 */
[----:B---3--:R-:W-:-:S07]  /*9660*/  SEL R17, R8, R17, !P0 ;  /* 0x0000001108117207 */ /* 0x008fce0004000000 */
.L_x_186:
[----:B------:R-:W-:Y:S05]  /*9670*/  BSYNC B0 ;  /* 0x0000000000007941 */ /* 0x000fea0003800000 */
.L_x_185:
[----:B------:R-:W-:-:S13]  /*9680*/  LOP3.LUT P0, RZ, R0, 0xff, RZ, 0xc0, !PT ;  /* 0x000000ff00ff7812 */ /* 0x000fda000780c0ff */
[----:B------:R-:W-:Y:S05]  /*9690*/  @P0 BRA `(.L_x_189) ;  /* 0xffffffe4003c0947 */ /* 0x000fea000383ffff */
[----:B------:R-:W-:Y:S05]  /*96a0*/  BSYNC B7 ;  /* 0x0000000000077941 */ /* 0x000fea0003800000 */
.L_x_175:
[----:B------:R-:W-:-:S03]  /*96b0*/  UMOV UR4, 0xffffffff ;  /* 0xffffffff00047882 */ /* 0x000fc60000000000 */
[----:B------:R-:W-:Y:S05]  /*96c0*/  BRA.DIV UR4, `(.L_x_190) ;  /* 0x0000000e04487947 */ /* 0x000fea000b800000 */
[----:B------:R-:W-:-:S13]  /*96d0*/  ELECT P6, URZ, PT ;  /* 0x00000000003f782f */ /* 0x000fda00038c0000 */
.L_x_221:
[----:B------:R-:W-:Y:S04]  /*96e0*/  BSSY B0, `(.L_x_191) ;  /* 0x0000049000007945 */ /* 0x000fe80003800000 */
[----:B------:R-:W-:Y:S05]  /*96f0*/  @!P6 BRA `(.L_x_192) ;  /* 0x00000004001ce947 */ /* 0x000fea0003800000 */
[----:B------:R-:W2:Y:S02]  /*9700*/  LDL.LU R0, [R1+0x10] ;  /* 0x0000100001007983 */ /* 0x000ea40000300800 */
[----:B--2---:R-:W-:-:S04]  /*9710*/  LOP3.LUT R0, R0, 0x2, RZ, 0xfc, !PT ;  /* 0x0000000200007812 */ /* 0x004fc800078efcff */
[----:B------:R-:W-:-:S13]  /*9720*/  ISETP.NE.AND P0, PT, R0, 0x3, PT ;  /* 0x000000030000780c */ /* 0x000fda0003f05270 */
[----:B------:R-:W-:Y:S05]  /*9730*/  @!P0 BRA `(.L_x_193) ;  /* 0x0000000000048947 */ /* 0x000fea0003800000 */
[----:B------:R-:W-:Y:S01]  /*9740*/  BPT.TRAP 0x1 ;  /* 0x000000040000795c */ /* 0x000fe20000300000 */
.L_x_193:
[----:B0-----:R-:W2:Y:S04]  /*9750*/  LDL.LU R2, [R1+0x28] ;  /* 0x0000280001027983 */ /* 0x001ea80000300800 */
[----:B------:R-:W3:Y:S01]  /*9760*/  LDL.LU R5, [R1+0x1c] ;  /* 0x00001c0001057983 */ /* 0x000ee20000300800 */
[----:B------:R-:W-:Y:S01]  /*9770*/  MOV R0, 0x400 ;  /* 0x0000040000007802 */ /* 0x000fe20000000f00 */
[----:B------:R-:W0:Y:S03]  /*9780*/  S2R R3, SR_CgaCtaId ;  /* 0x0000000000037919 */ /* 0x000e260000008800 */
[----:B0-----:R-:W-:-:S05]  /*9790*/  LEA R0, R3, R0, 0x18 ;  /* 0x0000000003007211 */ /* 0x001fca00078ec0ff */
[----:B------:R-:W-:-:S05]  /*97a0*/  VIADD R0, R0, 0x38 ;  /* 0x0000003800007836 */ /* 0x000fca0000000000 */
[C---:B--2---:R-:W-:Y:S01]  /*97b0*/  LEA R7, R2.reuse, R0, 0x3 ;  /* 0x0000000002077211 */ /* 0x044fe200078e18ff */
[----:B------:R-:W-:Y:S01]  /*97c0*/  VIADD R2, R2, 0x1 ;  /* 0x0000000102027836 */ /* 0x000fe20000000000 */
[----:B---3--:R-:W-:-:S04]  /*97d0*/  SHF.L.U32 R4, R5, 0x1f, RZ ;  /* 0x0000001f05047819 */ /* 0x008fc800000006ff */
[C---:B------:R-:W-:Y:S01]  /*97e0*/  ISETP.NE.AND P1, PT, R2.reuse, 0x7, PT ;  /* 0x000000070200780c */ /* 0x040fe20003f25270 */
[----:B------:R-:W0:Y:S03]  /*97f0*/  SYNCS.PHASECHK.TRANS64.TRYWAIT P0, [R7+URZ], R4 ;  /* 0x00000004070075a7 */ /* 0x000e26000800017f */
[----:B------:R-:W-:Y:S02]  /*9800*/  SEL R3, RZ, 0x1, P1 ;  /* 0x00000001ff037807 */ /* 0x000fe40000800000 */
[----:B------:R-:W-:Y:S02]  /*9810*/  SEL R9, R2, RZ, P1 ;  /* 0x000000ff02097207 */ /* 0x000fe40000800000 */
[----:B------:R-:W-:-:S03]  /*9820*/  LOP3.LUT R6, R5, R3, RZ, 0x3c, !PT ;  /* 0x0000000305067212 */ /* 0x000fc600078e3cff */
[----:B------:R-:W-:Y:S01]  /*9830*/  IMAD R8, R9, 0x8, R0 ;  /* 0x0000000809087824 */ /* 0x000fe200078e0200 */
[----:B------:R-:W-:Y:S01]  /*9840*/  SHF.L.U32 R5, R6, 0x1f, RZ ;  /* 0x0000001f06057819 */ /* 0x000fe200000006ff */
[----:B0-----:R-:W-:Y:S06]  /*9850*/  @!P0 BRA `(.L_x_194) ;  /* 0x0000000c00048947 */ /* 0x001fec0003800000 */
.L_x_222:
[----:B------:R-:W1:Y:S01]  /*9860*/  SYNCS.PHASECHK.TRANS64.TRYWAIT P0, [R8+URZ], R5 ;  /* 0x00000005080075a7 */ /* 0x000e62000800017f */
[----:B------:R-:W-:-:S05]  /*9870*/  VIADD R2, R9, 0x1 ;  /* 0x0000000109027836 */ /* 0x000fca0000000000 */
[----:B------:R-:W-:-:S04]  /*9880*/  ISETP.NE.AND P1, PT, R2, 0x7, PT ;  /* 0x000000070200780c */ /* 0x000fc80003f25270 */
[----:B------:R-:W-:Y:S02]  /*9890*/  SEL R3, RZ, 0x1, P1 ;  /* 0x00000001ff037807 */ /* 0x000fe40000800000 */
[----:B0-----:R-:W-:Y:S02]  /*98a0*/  SEL R7, R2, RZ, P1 ;  /* 0x000000ff02077207 */ /* 0x001fe40000800000 */
[----:B------:R-:W-:-:S03]  /*98b0*/  LOP3.LUT R6, R6, R3, RZ, 0x3c, !PT ;  /* 0x0000000306067212 */ /* 0x000fc600078e3cff */
[----:B------:R-:W-:Y:S01]  /*98c0*/  IMAD R9, R7, 0x8, R0 ;  /* 0x0000000807097824 */ /* 0x000fe200078e0200 */
[----:B------:R-:W-:Y:S01]  /*98d0*/  SHF.L.U32 R4, R6, 0x1f, RZ ;  /* 0x0000001f06047819 */ /* 0x000fe200000006ff */
[----:B-1----:R-:W-:Y:S06]  /*98e0*/  @!P0 BRA `(.L_x_195) ;  /* 0x0000000800f48947 */ /* 0x002fec0003800000 */
.L_x_223:
[----:B------:R-:W1:Y:S01]  /*98f0*/  SYNCS.PHASECHK.TRANS64.TRYWAIT P0, [R9+URZ], R4 ;  /* 0x00000004090075a7 */ /* 0x000e62000800017f */
[----:B------:R-:W-:-:S05]  /*9900*/  VIADD R2, R7, 0x1 ;  /* 0x0000000107027836 */ /* 0x000fca0000000000 */
[----:B------:R-:W-:-:S04]  /*9910*/  ISETP.NE.AND P1, PT, R2, 0x7, PT ;  /* 0x000000070200780c */ /* 0x000fc80003f25270 */
[----:B------:R-:W-:Y:S02]  /*9920*/  SEL R3, RZ, 0x1, P1 ;  /* 0x00000001ff037807 */ /* 0x000fe40000800000 */
[----:B------:R-:W-:Y:S02]  /*9930*/  SEL R7, R2, RZ, P1 ;  /* 0x000000ff02077207 */ /* 0x000fe40000800000 */
[----:B------:R-:W-:-:S03]  /*9940*/  LOP3.LUT R6, R6, R3, RZ, 0x3c, !PT ;  /* 0x0000000306067212 */ /* 0x000fc600078e3cff */
[----:B0-----:R-:W-:Y:S01]  /*9950*/  IMAD R8, R7, 0x8, R0 ;  /* 0x0000000807087824 */ /* 0x001fe200078e0200 */
[----:B------:R-:W-:Y:S01]  /*9960*/  SHF.L.U32 R5, R6, 0x1f, RZ ;  /* 0x0000001f06057819 */ /* 0x000fe200000006ff */
[----:B-1----:R-:W-:Y:S06]  /*9970*/  @!P0 BRA `(.L_x_196) ;  /* 0x0000000800e48947 */ /* 0x002fec0003800000 */
.L_x_224:
[----:B------:R-:W1:Y:S01]  /*9980*/  SYNCS.PHASECHK.TRANS64.TRYWAIT P0, [R8+URZ], R5 ;  /* 0x00000005080075a7 */ /* 0x000e62000800017f */
[----:B------:R-:W-:-:S05]  /*9990*/  VIADD R2, R7, 0x1 ;  /* 0x0000000107027836 */ /* 0x000fca0000000000 */
[----:B------:R-:W-:-:S04]  /*99a0*/  ISETP.NE.AND P1, PT, R2, 0x7, PT ;  /* 0x000000070200780c */ /* 0x000fc80003f25270 */
[----:B------:R-:W-:Y:S02]  /*99b0*/  SEL R3, RZ, 0x1, P1 ;  /* 0x00000001ff037807 */ /* 0x000fe40000800000 */
[----:B------:R-:W-:Y:S02]  /*99c0*/  SEL R7, R2, RZ, P1 ;  /* 0x000000ff02077207 */ /* 0x000fe40000800000 */
[----:B------:R-:W-:Y:S02]  /*99d0*/  LOP3.LUT R6, R6, R3, RZ, 0x3c, !PT ;  /* 0x0000000306067212 */ /* 0x000fe400078e3cff */
[----:B0-----:R-:W-:Y:S02]  /*99e0*/  LEA R9, R7, R0, 0x3 ;  /* 0x0000000007097211 */ /* 0x001fe400078e18ff */
[----:B------:R-:W-:Y:S01]  /*99f0*/  SHF.L.U32 R4, R6, 0x1f, RZ ;  /* 0x0000001f06047819 */ /* 0x000fe200000006ff */
[----:B-1----:R-:W-:Y:S06]  /*9a00*/  @!P0 BRA `(.L_x_197) ;  /* 0x0000000800d48947 */ /* 0x002fec0003800000 */
.L_x_225:
[----:B------:R-:W1:Y:S01]  /*9a10*/  SYNCS.PHASECHK.TRANS64.TRYWAIT P0, [R9+URZ], R4 ;  /* 0x00000004090075a7 */ /* 0x000e62000800017f */
[----:B------:R-:W-:-:S05]  /*9a20*/  VIADD R2, R7, 0x1 ;  /* 0x0000000107027836 */ /* 0x000fca0000000000 */
[----:B------:R-:W-:-:S04]  /*9a30*/  ISETP.NE.AND P1, PT, R2, 0x7, PT ;  /* 0x000000070200780c */ /* 0x000fc80003f25270 */
[----:B------:R-:W-:Y:S02]  /*9a40*/  SEL R3, RZ, 0x1, P1 ;  /* 0x00000001ff037807 */ /* 0x000fe40000800000 */
[----:B------:R-:W-:Y:S02]  /*9a50*/  SEL R7, R2, RZ, P1 ;  /* 0x000000ff02077207 */ /* 0x000fe40000800000 */
[----:B------:R-:W-:-:S03]  /*9a60*/  LOP3.LUT R11, R6, R3, RZ, 0x3c, !PT ;  /* 0x00000003060b7212 */ /* 0x000fc600078e3cff */
[----:B------:R-:W-:Y:S01]  /*9a70*/  IMAD R6, R7, 0x8, R0 ;  /* 0x0000000807067824 */ /* 0x000fe200078e0200 */
[----:B0-----:R-:W-:Y:S01]  /*9a80*/  SHF.L.U32 R5, R11, 0x1f, RZ ;  /* 0x0000001f0b057819 */ /* 0x001fe200000006ff */
[----:B-1----:R-:W-:Y:S06]  /*9a90*/  @!P0 BRA `(.L_x_198) ;  /* 0x0000000800c48947 */ /* 0x002fec0003800000 */
.L_x_226:
[----:B------:R-:W1:Y:S01]  /*9aa0*/  SYNCS.PHASECHK.TRANS64.TRYWAIT P0, [R6+URZ], R5 ;  /* 0x00000005060075a7 */ /* 0x000e62000800017f */
[----:B------:R-:W-:-:S05]  /*9ab0*/  VIADD R2, R7, 0x1 ;  /* 0x0000000107027836 */ /* 0x000fca0000000000 */
[----:B------:R-:W-:-:S04]  /*9ac0*/  ISETP.NE.AND P1, PT, R2, 0x7, PT ;  /* 0x000000070200780c */ /* 0x000fc80003f25270 */
[----:B0-----:R-:W-:Y:S02]  /*9ad0*/  SEL R4, RZ, 0x1, P1 ;  /* 0x00000001ff047807 */ /* 0x001fe40000800000 */
[----:B------:R-:W-:Y:S02]  /*9ae0*/  SEL R3, R2, RZ, P1 ;  /* 0x000000ff02037207 */ /* 0x000fe40000800000 */
[----:B------:R-:W-:Y:S01]  /*9af0*/  LOP3.LUT R4, R11, R4, RZ, 0x3c, !PT ;  /* 0x000000040b047212 */ /* 0x000fe200078e3cff */
[----:B-1----:R-:W-:Y:S06]  /*9b00*/  @!P0 BRA `(.L_x_199) ;  /* 0x0000000800bc8947 */ /* 0x002fec0003800000 */
.L_x_227:
[----:B------:R-:W-:Y:S01]  /*9b10*/  IMAD R3, R3, 0x8, R0 ;  /* 0x0000000803037824 */ /* 0x000fe200078e0200 */
[----:B------:R-:W-:-:S07]  /*9b20*/  SHF.L.U32 R0, R4, 0x1f, RZ ;  /* 0x0000001f04007819 */ /* 0x000fce00000006ff */
.L_x_200:
[----:B-1----:R1:W2:Y:S02]  /*9b30*/  SYNCS.PHASECHK.TRANS64.TRYWAIT P0, [R3+URZ], R0 ;  /* 0x00000000030075a7 */ /* 0x0022a4000800017f */
[----:B--2---:R-:W-:Y:S05]  /*9b40*/  @!P0 NANOSLEEP.SYNCS 0x989680 ;  /* 0x009896800000895d */ /* 0x004fea0003900000 */
[----:B------:R-:W2:Y:S02]  /*9b50*/  @!P0 SYNCS.PHASECHK.TRANS64 P0, [R3+URZ], R0 ;  /* 0x00000000030085a7 */ /* 0x000ea4000800007f */
[----:B--2---:R-:W-:Y:S05]  /*9b60*/  @!P0 BRA `(.L_x_200) ;  /* 0xfffffffc00f08947 */ /* 0x004fea000383ffff */
.L_x_192:
[----:B------:R-:W-:Y:S05]  /*9b70*/  BSYNC B0 ;  /* 0x0000000000007941 */ /* 0x000fea0003800000 */
.L_x_191:
[----:B------:R-:W-:Y:S05]  /*9b80*/  EXIT ;  /* 0x000000000000794d */ /* 0x000fea0003800000 */
.L_x_16:
[----:B------:R-:W-:Y:S01]  /*9b90*/  IMAD.MOV.U32 R13, RZ, RZ, R16 ;  /* 0x000000ffff0d7224 */ /* 0x000fe200078e0010 */
[----:B------:R-:W-:Y:S01]  /*9ba0*/  MOV R15, 0xffffffff ;  /* 0xffffffff000f7802 */ /* 0x000fe20000000f00 */
[----:B------:R-:W-:Y:S02]  /*9bb0*/  IMAD.MOV.U32 R12, RZ, RZ, RZ ;  /* 0x000000ffff0c7224 */ /* 0x000fe400078e00ff */
[----:B------:R-:W-:-:S07]  /*9bc0*/  IMAD.MOV.U32 R11, RZ, RZ, 0x1f ;  /* 0x0000001fff0b7424 */ /* 0x000fce00078e00ff */
[----:B-----5:R-:W-:Y:S05]  /*9bd0*/  WARPSYNC.COLLECTIVE R15, `(.L_x_201) ;  /* 0x000000000f087348 */ /* 0x020fea0003c00000 */
[----:B------:R0:W1:Y:S02]  /*9be0*/  SHFL.IDX P6, R14, R13, R12, R11 ;  /* 0x0000000c0d0e7389 */ /* 0x00006400000c000b */
[----:B01---5:R-:W-:Y:S01]  /*9bf0*/  ENDCOLLECTIVE ;  /* 0x000000000000791b */ /* 0x023fe20003800000 */
.L_x_201:
[----:B------:R-:W-:Y:S05]  /*9c00*/  BRA `(.L_x_202) ;  /* 0xffffff7800d07947 */ /* 0x000fea000383ffff */
.L_x_20:
[----:B-1----:R1:W2:Y:S02]  /*9c10*/  SYNCS.PHASECHK.TRANS64.TRYWAIT P1, [R3+URZ], R0 ;  /* 0x00000000030075a7 */ /* 0x0022a4000802017f */
[----:B--2---:R-:W-:Y:S05]  /*9c20*/  @!P1 NANOSLEEP.SYNCS 0x989680 ;  /* 0x009896800000995d */ /* 0x004fea0003900000 */
[----:B------:R-:W2:Y:S02]  /*9c30*/  @!P1 SYNCS.PHASECHK.TRANS64 P1, [R3+URZ], R0 ;  /* 0x00000000030095a7 */ /* 0x000ea4000802007f */
[----:B--2---:R-:W-:Y:S05]  /*9c40*/  @!P1 BRA `(.L_x_20) ;  /* 0xfffffffc00f09947 */ /* 0x004fea000383ffff */
[----:B------:R-:W-:Y:S05]  /*9c50*/  BRA `(.L_x_19) ;  /* 0xffffff7800ec7947 */ /* 0x000fea000383ffff */
.L_x_22:
[C---:B------:R-:W-:Y:S01]  /*9c60*/  IMAD.IADD R19, R9.reuse, 0x1, R21 ;  /* 0x0000000109137824 */ /* 0x040fe200078e0215 */
[----:B------:R-:W-:Y:S01]  /*9c70*/  BSSY B0, `(.L_x_203) ;  /* 0x000000c000007945 */ /* 0x000fe20003800000 */
[----:B------:R-:W-:Y:S02]  /*9c80*/  IMAD.IADD R9, R9, 0x1, R114 ;  /* 0x0000000109097824 */ /* 0x000fe400078e0272 */
[--C-:B0-----:R-:W-:Y:S02]  /*9c90*/  IMAD R8, R19, 0x4, R24.reuse ;  /* 0x0000000413087824 */ /* 0x101fe400078e0218 */
[C---:B------:R-:W-:Y:S02]  /*9ca0*/  IMAD R10, R9.reuse, 0x4, R24 ;  /* 0x00000004090a7824 */ /* 0x040fe400078e0218 */
[----:B------:R-:W-:Y:S02]  /*9cb0*/  IMAD R18, R9, 0x4, R26 ;  /* 0x0000000409127824 */ /* 0x000fe400078e021a */
[C---:B------:R-:W-:Y:S01]  /*9cc0*/  IMAD.IADD R9, R93.reuse, 0x1, R8 ;  /* 0x000000015d097824 */ /* 0x040fe200078e0208 */
[----:B------:R-:W-:Y:S01]  /*9cd0*/  IADD3 R8, R93, R10, RZ ;  /* 0x0000000a5d087210 */ /* 0x000fe20007ffe0ff */
[----:B------:R-:W-:-:S02]  /*9ce0*/  IMAD R19, R19, 0x4, R26 ;  /* 0x0000000413137824 */ /* 0x000fc400078e021a */
[----:B------:R-:W-:-:S07]  /*9cf0*/  IMAD.MOV.U32 R15, RZ, RZ, -0x1 ;  /* 0xffffffffff0f7424 */ /* 0x000fce00078e00ff */
[----:B--2345:R-:W-:Y:S05]  /*9d00*/  WARPSYNC.COLLECTIVE R15, `(.L_x_204) ;  /* 0x000000000f087348 */ /* 0x03cfea0003c00000 */
[----:B------:R-:W-:Y:S01]  /*9d10*/  NOP ;  /* 0x0000000000007918 */ /* 0x000fe20000000000 */
[----:B--2345:R-:W-:Y:S01]  /*9d20*/  ENDCOLLECTIVE ;  /* 0x000000000000791b */ /* 0x03cfe20003800000 */
.L_x_204:
[----:B------:R-:W-:Y:S05]  /*9d30*/  BSYNC B0 ;  /* 0x0000000000007941 */ /* 0x000fea0003800000 */
.L_x_203:
[----:B------:R0:W-:Y:S01]  /*9d40*/  STS [R19+0x1c200], R0 ;  /* 0x01c2000013007388 */ /* 0x0001e20000000800 */
[----:B------:R-:W-:-:S03]  /*9d50*/  IMAD.MOV.U32 R15, RZ, RZ, -0x1 ;  /* 0xffffffffff0f7424 */ /* 0x000fc600078e00ff */
[----:B------:R0:W-:Y:S04]  /*9d60*/  STS [R9], R4 ;  /* 0x0000000409007388 */ /* 0x0001e80000000800 */
[----:B------:R0:W-:Y:S04]  /*9d70*/  STS [R18+0x1c200], R5 ;  /* 0x01c2000512007388 */ /* 0x0001e80000000800 */
[----:B------:R0:W-:Y:S04]  /*9d80*/  STS [R8], R7 ;  /* 0x0000000708007388 */ /* 0x0001e80000000800 */
[----:B------:R0:W1:Y:S04]  /*9d90*/  LDS R10, [R14+0x1d200] ;  /* 0x01d200000e0a7984 */ /* 0x0000680000000800 */
[----:B------:R0:W2:Y:S04]  /*9da0*/  LDS R12, [R3+0x1000] ;  /* 0x00100000030c7984 */ /* 0x0000a80000000800 */
[----:B------:R0:W3:Y:S04]  /*9db0*/  LDS R11, [R17+0x1d200] ;  /* 0x01d20000110b7984 */ /* 0x0000e80000000800 */
[----:B------:R0:W4:Y:S02]  /*9dc0*/  LDS R13, [R6+0x1000] ;  /* 0x00100000060d7984 */ /* 0x0001240000000800 */
[----:B01234-:R-:W-:Y:S05]  /*9dd0*/  WARPSYNC.COLLECTIVE R15, `(.L_x_205) ;  /* 0x000000000f087348 */ /* 0x01ffea0003c00000 */
[----:B------:R-:W-:Y:S01]  /*9de0*/  NOP ;  /* 0x0000000000007918 */ /* 0x000fe20000000000 */
[----:B01234-:R-:W-:Y:S01]  /*9df0*/  ENDCOLLECTIVE ;  /* 0x000000000000791b */ /* 0x01ffe20003800000 */
.L_x_205:
[----:B------:R0:W-:Y:S04]  /*9e00*/  STS [R19+0x1d200], R10 ;  /* 0x01d2000a13007388 */ /* 0x0001e80000000800 */
[----:B------:R0:W-:Y:S04]  /*9e10*/  STS [R9+0x1000], R12 ;  /* 0x0010000c09007388 */ /* 0x0001e80000000800 */
[----:B------:R0:W-:Y:S04]  /*9e20*/  STS [R18+0x1d200], R11 ;  /* 0x01d2000b12007388 */ /* 0x0001e80000000800 */
[----:B------:R0:W-:Y:S04]  /*9e30*/  STS [R8+0x1000], R13 ;  /* 0x0010000d08007388 */ /* 0x0001e80000000800 */
[----:B------:R0:W1:Y:S04]  /*9e40*/  LDS R0, [R14+0x1e200] ;  /* 0x01e200000e007984 */ /* 0x0000680000000800 */
[----:B------:R0:W2:Y:S04]  /*9e50*/  LDS R4, [R3+0x2000] ;  /* 0x0020000003047984 */ /* 0x0000a80000000800 */
[----:B------:R0:W3:Y:S04]  /*9e60*/  LDS R5, [R17+0x1e200] ;  /* 0x01e2000011057984 */ /* 0x0000e80000000800 */
[----:B------:R0:W4:Y:S02]  /*9e70*/  LDS R7, [R6+0x2000] ;  /* 0x0020000006077984 */ /* 0x0001240000000800 */
[----:B01234-:R-:W-:Y:S05]  /*9e80*/  WARPSYNC.COLLECTIVE R15, `(.L_x_206) ;  /* 0x000000000f087348 */ /* 0x01ffea0003c00000 */
[----:B------:R-:W-:Y:S01]  /*9e90*/  NOP ;  /* 0x0000000000007918 */ /* 0x000fe20000000000 */
[----:B01234-:R-:W-:Y:S01]  /*9ea0*/  ENDCOLLECTIVE ;  /* 0x000000000000791b */ /* 0x01ffe20003800000 */
.L_x_206:
        /* <DEDUP_REMOVED lines=11> */
.L_x_207:
[----:B------:R-:W-:Y:S05]  /*9f60*/  BRA `(.L_x_208) ;  /* 0xffffff7c00dc7947 */ /* 0x000fea000383ffff */
.L_x_26:
[----:B0-----:R0:W1:Y:S02]  /*9f70*/  SYNCS.PHASECHK.TRANS64.TRYWAIT P1, [R0+URZ], R121 ;  /* 0x00000079000075a7 */ /* 0x001064000802017f */
[----:B-1----:R-:W-:Y:S05]  /*9f80*/  @!P1 NANOSLEEP.SYNCS 0x989680 ;  /* 0x009896800000995d */ /* 0x002fea0003900000 */
[----:B------:R-:W1:Y:S02]  /*9f90*/  @!P1 SYNCS.PHASECHK.TRANS64 P1, [R0+URZ], R121 ;  /* 0x00000079000095a7 */ /* 0x000e64000802007f */
[----:B-1----:R-:W-:Y:S05]  /*9fa0*/  @!P1 BRA `(.L_x_26) ;  /* 0xfffffffc00f09947 */ /* 0x002fea000383ffff */
[----:B------:R-:W-:Y:S05]  /*9fb0*/  BRA `(.L_x_25) ;  /* 0xffffff8000c07947 */ /* 0x000fea000383ffff */
.L_x_34:
[----:B------:R0:W0:Y:S02]  /*9fc0*/  SYNCS.PHASECHK.TRANS64.TRYWAIT P1, [R5+URZ], R6 ;  /* 0x00000006050075a7 */ /* 0x000024000802017f */
[----:B0-----:R-:W-:Y:S05]  /*9fd0*/  @!P1 NANOSLEEP.SYNCS 0x989680 ;  /* 0x009896800000995d */ /* 0x001fea0003900000 */
[----:B------:R-:W0:Y:S02]  /*9fe0*/  @!P1 SYNCS.PHASECHK.TRANS64 P1, [R5+URZ], R6 ;  /* 0x00000006050095a7 */ /* 0x000e24000802007f */
[----:B0-----:R-:W-:Y:S05]  /*9ff0*/  @!P1 BRA `(.L_x_34) ;  /* 0xfffffffc00f09947 */ /* 0x001fea000383ffff */
[----:B------:R-:W-:Y:S05]  /*a000*/  BRA `(.L_x_33) ;  /* 0xffffff8c00147947 */ /* 0x000fea000383ffff */
.L_x_35:
[--C-:B------:R-:W-:Y:S01]  /*a010*/  IMAD.IADD R17, R21, 0x1, R9.reuse ;  /* 0x0000000115117824 */ /* 0x100fe200078e0209 */
[----:B------:R-:W-:Y:S01]  /*a020*/  BSSY B0, `(.L_x_209) ;  /* 0x000000c000007945 */ /* 0x000fe20003800000 */
[----:B------:R-:W-:Y:S02]  /*a030*/  IMAD.IADD R9, R114, 0x1, R9 ;  /* 0x0000000172097824 */ /* 0x000fe400078e0209 */
[--C-:B0-----:R-:W-:Y:S02]  /*a040*/  IMAD R7, R17, 0x4, R6.reuse ;  /* 0x0000000411077824 */ /* 0x101fe400078e0206 */
[----:B------:R-:W-:Y:S02]  /*a050*/  IMAD R15, R9, 0x4, R6 ;  /* 0x00000004090f7824 */ /* 0x000fe400078e0206 */
[----:B------:R-:W-:Y:S01]  /*a060*/  IMAD R17, R17, 0x4, R124 ;  /* 0x0000000411117824 */ /* 0x000fe200078e027c */
[C---:B------:R-:W-:Y:S01]  /*a070*/  IADD3 R14, R18.reuse, R7, RZ ;  /* 0x00000007120e7210 */ /* 0x040fe20007ffe0ff */
[----:B------:R-:W-:-:S02]  /*a080*/  IMAD.IADD R18, R18, 0x1, R15 ;  /* 0x0000000112127824 */ /* 0x000fc400078e020f */
[----:B------:R-:W-:Y:S02]  /*a090*/  IMAD R19, R9, 0x4, R124 ;  /* 0x0000000409137824 */ /* 0x000fe400078e027c */
[----:B------:R-:W-:-:S07]  /*a0a0*/  IMAD.MOV.U32 R15, RZ, RZ, -0x1 ;  /* 0xffffffffff0f7424 */ /* 0x000fce00078e00ff */
[----:B-12345:R-:W-:Y:S05]  /*a0b0*/  WARPSYNC.COLLECTIVE R15, `(.L_x_210) ;  /* 0x000000000f087348 */ /* 0x03efea0003c00000 */
[----:B------:R-:W-:Y:S01]  /*a0c0*/  NOP ;  /* 0x0000000000007918 */ /* 0x000fe20000000000 */
[----:B-12345:R-:W-:Y:S01]  /*a0d0*/  ENDCOLLECTIVE ;  /* 0x000000000000791b */ /* 0x03efe20003800000 */
.L_x_210:
[----:B------:R-:W-:Y:S05]  /*a0e0*/  BSYNC B0 ;  /* 0x0000000000007941 */ /* 0x000fea0003800000 */
.L_x_209:
        /* <DEDUP_REMOVED lines=12> */
.L_x_211:
        /* <DEDUP_REMOVED lines=11> */
.L_x_212:
        /* <DEDUP_REMOVED lines=11> */
.L_x_213:
[----:B------:R-:W-:Y:S05]  /*a310*/  BRA `(.L_x_214) ;  /* 0xffffff8c00547947 */ /* 0x000fea000383ffff */
.L_x_176:
[----:B------:R-:W-:Y:S01]  /*a320*/  BSSY B0, `(.L_x_215) ;  /* 0x0000006000007945 */ /* 0x000fe20003800000 */
[----:B------:R-:W-:-:S07]  /*a330*/  IMAD.MOV.U32 R15, RZ, RZ, -0x1 ;  /* 0xffffffffff0f7424 */ /* 0x000fce00078e00ff */
[----:B-1----:R-:W-:Y:S05]  /*a340*/  WARPSYNC.COLLECTIVE R15, `(.L_x_216) ;  /* 0x000000000f0c7348 */ /* 0x002fea0003c00000 */
[----:B------:R-:W-:Y:S02]  /*a350*/  ELECT P6, UR62, PT ;  /* 0x00000000003e782f */ /* 0x000fe400038c0000 */
[----:B------:R-:W-:Y:S01]  /*a360*/  MOV R14, UR62 ;  /* 0x0000003e000e7c02 */ /* 0x000fe20008000f00 */
[----:B-1----:R-:W-:Y:S10]  /*a370*/  ENDCOLLECTIVE ;  /* 0x000000000000791b */ /* 0x002ff40003800000 */
.L_x_216:
[----:B------:R-:W-:Y:S05]  /*a380*/  BSYNC B0 ;  /* 0x0000000000007941 */ /* 0x000fea0003800000 */
.L_x_215:
[----:B------:R-:W-:Y:S05]  /*a390*/  BRA `(.L_x_217) ;  /* 0xffffffd800087947 */ /* 0x000fea000383ffff */
.L_x_181:
[----:B0-----:R0:W1:Y:S02]  /*a3a0*/  SYNCS.PHASECHK.TRANS64.TRYWAIT P0, [R36+URZ+0x38], R37 ;  /* 0x00003825240075a7 */ /* 0x001064000800017f */
[----:B-1----:R-:W-:Y:S05]  /*a3b0*/  @!P0 NANOSLEEP.SYNCS 0x989680 ;  /* 0x009896800000895d */ /* 0x002fea0003900000 */
[----:B------:R-:W1:Y:S02]  /*a3c0*/  @!P0 SYNCS.PHASECHK.TRANS64 P0, [R36+URZ+0x38], R37 ;  /* 0x00003825240085a7 */ /* 0x000e64000800007f */
[----:B-1----:R-:W-:Y:S05]  /*a3d0*/  @!P0 BRA `(.L_x_181) ;  /* 0xfffffffc00f08947 */ /* 0x002fea000383ffff */
[----:B------:R-:W-:Y:S05]  /*a3e0*/  BRA `(.L_x_218) ;  /* 0xffffffdc00607947 */ /* 0x000fea000383ffff */
.L_x_190:
[----:B------:R-:W-:Y:S01]  /*a3f0*/  BSSY B0, `(.L_x_219) ;  /* 0x0000006000007945 */ /* 0x000fe20003800000 */
[----:B------:R-:W-:-:S07]  /*a400*/  IMAD.MOV.U32 R15, RZ, RZ, -0x1 ;  /* 0xffffffffff0f7424 */ /* 0x000fce00078e00ff */
[----:B0-----:R-:W-:Y:S05]  /*a410*/  WARPSYNC.COLLECTIVE R15, `(.L_x_220) ;  /* 0x000000000f0c7348 */ /* 0x001fea0003c00000 */
[----:B------:R-:W-:Y:S02]  /*a420*/  ELECT P6, UR62, PT ;  /* 0x00000000003e782f */ /* 0x000fe400038c0000 */
[----:B------:R-:W-:Y:S01]  /*a430*/  MOV R14, UR62 ;  /* 0x0000003e000e7c02 */ /* 0x000fe20008000f00 */
[----:B0-----:R-:W-:Y:S10]  /*a440*/  ENDCOLLECTIVE ;  /* 0x000000000000791b */ /* 0x001ff40003800000 */
.L_x_220:
[----:B------:R-:W-:Y:S05]  /*a450*/  BSYNC B0 ;  /* 0x0000000000007941 */ /* 0x000fea0003800000 */
.L_x_219:
[----:B------:R-:W-:Y:S05]  /*a460*/  BRA `(.L_x_221) ;  /* 0xfffffff0009c7947 */ /* 0x000fea000383ffff */
.L_x_194:
[----:B0-----:R0:W1:Y:S02]  /*a470*/  SYNCS.PHASECHK.TRANS64.TRYWAIT P0, [R7+URZ], R4 ;  /* 0x00000004070075a7 */ /* 0x001064000800017f */
[----:B-1----:R-:W-:Y:S05]  /*a480*/  @!P0 NANOSLEEP.SYNCS 0x989680 ;  /* 0x009896800000895d */ /* 0x002fea0003900000 */
[----:B------:R-:W1:Y:S02]  /*a490*/  @!P0 SYNCS.PHASECHK.TRANS64 P0, [R7+URZ], R4 ;  /* 0x00000004070085a7 */ /* 0x000e64000800007f */
[----:B-1----:R-:W-:Y:S05]  /*a4a0*/  @!P0 BRA `(.L_x_194) ;  /* 0xfffffffc00f08947 */ /* 0x002fea000383ffff */
[----:B------:R-:W-:Y:S05]  /*a4b0*/  BRA `(.L_x_222) ;  /* 0xfffffff000e87947 */ /* 0x000fea000383ffff */
.L_x_195:
[----:B0-----:R0:W1:Y:S02]  /*a4c0*/  SYNCS.PHASECHK.TRANS64.TRYWAIT P0, [R8+URZ], R5 ;  /* 0x00000005080075a7 */ /* 0x001064000800017f */
[----:B-1----:R-:W-:Y:S05]  /*a4d0*/  @!P0 NANOSLEEP.SYNCS 0x989680 ;  /* 0x009896800000895d */ /* 0x002fea0003900000 */
[----:B------:R-:W1:Y:S02]  /*a4e0*/  @!P0 SYNCS.PHASECHK.TRANS64 P0, [R8+URZ], R5 ;  /* 0x00000005080085a7 */ /* 0x000e64000800007f */
[----:B-1----:R-:W-:Y:S05]  /*a4f0*/  @!P0 BRA `(.L_x_195) ;  /* 0xfffffffc00f08947 */ /* 0x002fea000383ffff */
[----:B------:R-:W-:Y:S05]  /*a500*/  BRA `(.L_x_223) ;  /* 0xfffffff000f87947 */ /* 0x000fea000383ffff */
.L_x_196:
[----:B0-----:R0:W1:Y:S02]  /*a510*/  SYNCS.PHASECHK.TRANS64.TRYWAIT P0, [R9+URZ], R4 ;  /* 0x00000004090075a7 */ /* 0x001064000800017f */
[----:B-1----:R-:W-:Y:S05]  /*a520*/  @!P0 NANOSLEEP.SYNCS 0x989680 ;  /* 0x009896800000895d */ /* 0x002fea0003900000 */
[----:B------:R-:W1:Y:S02]  /*a530*/  @!P0 SYNCS.PHASECHK.TRANS64 P0, [R9+URZ], R4 ;  /* 0x00000004090085a7 */ /* 0x000e64000800007f */
[----:B-1----:R-:W-:Y:S05]  /*a540*/  @!P0 BRA `(.L_x_196) ;  /* 0xfffffffc00f08947 */ /* 0x002fea000383ffff */
[----:B------:R-:W-:Y:S05]  /*a550*/  BRA `(.L_x_224) ;  /* 0xfffffff400087947 */ /* 0x000fea000383ffff */
.L_x_197:
[----:B0-----:R0:W1:Y:S02]  /*a560*/  SYNCS.PHASECHK.TRANS64.TRYWAIT P0, [R8+URZ], R5 ;  /* 0x00000005080075a7 */ /* 0x001064000800017f */
[----:B-1----:R-:W-:Y:S05]  /*a570*/  @!P0 NANOSLEEP.SYNCS 0x989680 ;  /* 0x009896800000895d */ /* 0x002fea0003900000 */
[----:B------:R-:W1:Y:S02]  /*a580*/  @!P0 SYNCS.PHASECHK.TRANS64 P0, [R8+URZ], R5 ;  /* 0x00000005080085a7 */ /* 0x000e64000800007f */
[----:B-1----:R-:W-:Y:S05]  /*a590*/  @!P0 BRA `(.L_x_197) ;  /* 0xfffffffc00f08947 */ /* 0x002fea000383ffff */
[----:B------:R-:W-:Y:S05]  /*a5a0*/  BRA `(.L_x_225) ;  /* 0xfffffff400187947 */ /* 0x000fea000383ffff */
.L_x_198:
[----:B0-----:R0:W1:Y:S02]  /*a5b0*/  SYNCS.PHASECHK.TRANS64.TRYWAIT P0, [R9+URZ], R4 ;  /* 0x00000004090075a7 */ /* 0x001064000800017f */
[----:B-1----:R-:W-:Y:S05]  /*a5c0*/  @!P0 NANOSLEEP.SYNCS 0x989680 ;  /* 0x009896800000895d */ /* 0x002fea0003900000 */
[----:B------:R-:W1:Y:S02]  /*a5d0*/  @!P0 SYNCS.PHASECHK.TRANS64 P0, [R9+URZ], R4 ;  /* 0x00000004090085a7 */ /* 0x000e64000800007f */
[----:B-1----:R-:W-:Y:S05]  /*a5e0*/  @!P0 BRA `(.L_x_198) ;  /* 0xfffffffc00f08947 */ /* 0x002fea000383ffff */
[----:B------:R-:W-:Y:S05]  /*a5f0*/  BRA `(.L_x_226) ;  /* 0xfffffff400287947 */ /* 0x000fea000383ffff */
.L_x_199:
[----:B0-----:R0:W1:Y:S02]  /*a600*/  SYNCS.PHASECHK.TRANS64.TRYWAIT P0, [R6+URZ], R5 ;  /* 0x00000005060075a7 */ /* 0x001064000800017f */
[----:B-1----:R-:W-:Y:S05]  /*a610*/  @!P0 NANOSLEEP.SYNCS 0x989680 ;  /* 0x009896800000895d */ /* 0x002fea0003900000 */
[----:B------:R-:W1:Y:S02]  /*a620*/  @!P0 SYNCS.PHASECHK.TRANS64 P0, [R6+URZ], R5 ;  /* 0x00000005060085a7 */ /* 0x000e64000800007f */
[----:B-1----:R-:W-:Y:S05]  /*a630*/  @!P0 BRA `(.L_x_199) ;  /* 0xfffffffc00f08947 */ /* 0x002fea000383ffff */
[----:B------:R-:W-:Y:S05]  /*a640*/  BRA `(.L_x_227) ;  /* 0xfffffff400307947 */ /* 0x000fea000383ffff */
.L_x_228:
[----:B------:R-:W-:-:S00]  /*a650*/  BRA `(.L_x_228) ;  /* 0xfffffffc00fc7947 */ /* 0x000fc0000383ffff */
[----:B------:R-:W-:-:S00]  /*a660*/  NOP ;  /* 0x0000000000007918 */ /* 0x000fc00000000000 */
        /* <DEDUP_REMOVED lines=9> */
.L_x_229:


//--------------------- .nv.global.init           --------------------------
	.section	.nv.global.init,"aw",@progbits
.nv.global.init:
	.type		$str$24,@object
	.size		$str$24,($str$25 - $str$24)
$str$24:
        /*0000*/ 	.byte	0x28, 0x61, 0x64, 0x64, 0x72, 0x65, 0x73, 0x73, 0x20, 0x26, 0x20, 0x6d, 0x61, 0x73, 0x6b, 0x29
        /*0010*/ 	.byte	0x20, 0x3d, 0x3d, 0x20, 0x30, 0x00
	.type		$str$25,@object
	.size		$str$25,(__unnamed_1 - $str$25)
$str$25:
        /*0016*/ 	.byte	0x2f, 0x74, 0x6d, 0x70, 0x2f, 0x63, 0x75, 0x74, 0x6c, 0x61, 0x73, 0x73, 0x5f, 0x73, 0x77, 0x65
        /*0026*/ 	.byte	0x65, 0x70, 0x5f, 0x73, 0x72, 0x63, 0x2f, 0x69, 0x6e, 0x63, 0x6c, 0x75, 0x64, 0x65, 0x2f, 0x63
        /*0036*/ 	.byte	0x75, 0x74, 0x65, 0x2f, 0x70, 0x6f, 0x69, 0x6e, 0x74, 0x65, 0x72, 0x5f, 0x66, 0x6c, 0x61, 0x67
        /*0046*/ 	.byte	0x67, 0x65, 0x64, 0x2e, 0x68, 0x70, 0x70, 0x00
	.type		__unnamed_1,@object
	.size		__unnamed_1,(__unnamed_2 - __unnamed_1)
__unnamed_1:
        /* <DEDUP_REMOVED lines=28> */
        /*020e*/ 	.byte	0x34, 0x30, 0x39, 0x36, 0x3e, 0x3e, 0x3e, 0x3e, 0x3e, 0x20, 0x26, 0x5d, 0x00
	.type		__unnamed_2,@object
	.size		__unnamed_2,(.L_1 - __unnamed_2)
__unnamed_2:
        /* <DEDUP_REMOVED lines=29> */
.L_1:


//--------------------- .nv.shared._ZN7cutlass13device_kernelINS_4gemm6kernel13GemmUniversalIN4cute5tupleIJiiiiEEENS1_10collective13CollectiveMmaINS1_39MainloopSm90TmaGmmaRmemAWarpSpecializedILi7ENS5_IJNS4_1CILi1EEESB_SB_EEENS1_35KernelTmaWarpSpecializedCooperativeEEENS5_IJNSA_ILi128EEESF_NSA_ILi32EEEEEEfNS5_IJSB_llEEEfSI_NS4_8TiledMMAINS4_8MMA_AtomIJNS4_4SM904GMMA30MMA_64x128x8_F32TF32TF32_RS_TNILNSM_7ScaleInE1ELSO_1EEEEEENS4_6LayoutINS5_IJNSA_ILi2EEESB_SB_EEENS5_IJSB_NSA_ILi0EEESU_EEEEENS5_IJNS4_10UnderscoreESX_SX_EEEEENS4_13SM90_TMA_LOADENS4_14ComposedLayoutINS4_7SwizzleILi1ELi4ELi3EEENS4_18smem_ptr_flag_bitsILi32EEENSR_INS5_IJNSA_ILi8EEES16_EEENS5_IJSB_S16_EEEEEEENS4_9Copy_AtomIJNS4_39AutoVectorizingCopyWithAssumedAlignmentILi128EEEfEEENS4_8identityES10_S1A_vS1F_EENS_8epilogue10collective6detail29Sm90TmaWarpSpecializedAdapterINS1I_15DefaultEpilogueIfNS5_IJlSB_lEEES1M_NS1H_6thread17LinearCombinationIfLi1EffLNS1N_9ScaleType4KindE0ELNS_15FloatRoundStyleE2EfEENS1_15EpilogueDefaultEEEEEvvEEEEvNT_6ParamsE --------------------------
	.section	.nv.shared._ZN7cutlass13device_kernelINS_4gemm6kernel13GemmUniversalIN4cute5tupleIJiiiiEEENS1_10collective13CollectiveMmaINS1_39MainloopSm90TmaGmmaRmemAWarpSpecializedILi7ENS5_IJNS4_1CILi1EEESB_SB_EEENS1_35KernelTmaWarpSpecializedCooperativeEEENS5_IJNSA_ILi128EEESF_NSA_ILi32EEEEEEfNS5_IJSB_llEEEfSI_NS4_8TiledMMAINS4_8MMA_AtomIJNS4_4SM904GMMA30MMA_64x128x8_F32TF32TF32_RS_TNILNSM_7ScaleInE1ELSO_1EEEEEENS4_6LayoutINS5_IJNSA_ILi2EEESB_SB_EEENS5_IJSB_NSA_ILi0EEESU_EEEEENS5_IJNS4_10UnderscoreESX_SX_EEEEENS4_13SM90_TMA_LOADENS4_14ComposedLayoutINS4_7SwizzleILi1ELi4ELi3EEENS4_18smem_ptr_flag_bitsILi32EEENSR_INS5_IJNSA_ILi8EEES16_EEENS5_IJSB_S16_EEEEEEENS4_9Copy_AtomIJNS4_39AutoVectorizingCopyWithAssumedAlignmentILi128EEEfEEENS4_8identityES10_S1A_vS1F_EENS_8epilogue10collective6detail29Sm90TmaWarpSpecializedAdapterINS1I_15DefaultEpilogueIfNS5_IJlSB_lEEES1M_NS1H_6thread17LinearCombinationIfLi1EffLNS1N_9ScaleType4KindE0ELNS_15FloatRoundStyleE2EfEENS1_15EpilogueDefaultEEEEEvvEEEEvNT_6ParamsE,"aw",@nobits
	.sectionflags	@""
	.align	16
	.zero		1024


//--------------------- .nv.shared.reserved.0     --------------------------
	.section	.nv.shared.reserved.0,"aw",@nobits
	.weak		__nv_reservedSMEM_offset_0_alias
	.size		__nv_reservedSMEM_offset_0_alias, 0, 0
	.other		__nv_reservedSMEM_offset_0_alias,@"STO_CUDA_RESERVED_SHARED STV_DEFAULT"
__nv_reservedSMEM_offset_0_alias:
	.zero		0


//--------------------- .nv.global                --------------------------
	.section	.nv.global,"aw",@nobits
.nv.global:
	.type		_ZN40_INTERNAL_3cb82c88_4_k_cu_e6875470_372314cute1_E,@object
	.size		_ZN40_INTERNAL_3cb82c88_4_k_cu_e6875470_372314cute1_E,(_ZN40_INTERNAL_3cb82c88_4_k_cu_e6875470_372314cuda3std3__45__cpo6cbeginE - _ZN40_INTERNAL_3cb82c88_4_k_cu_e6875470_372314cute1_E)
_ZN40_INTERNAL_3cb82c88_4_k_cu_e6875470_372314cute1_E:
	.zero		1
	.type		_ZN40_INTERNAL_3cb82c88_4_k_cu_e6875470_372314cuda3std3__45__cpo6cbeginE,@object
	.size		_ZN40_INTERNAL_3cb82c88_4_k_cu_e6875470_372314cuda3std3__45__cpo6cbeginE,(_ZN40_INTERNAL_3cb82c88_4_k_cu_e6875470_372314cuda3std3__48in_placeE - _ZN40_INTERNAL_3cb82c88_4_k_cu_e6875470_372314cuda3std3__45__cpo6cbeginE)
_ZN40_INTERNAL_3cb82c88_4_k_cu_e6875470_372314cuda3std3__45__cpo6cbeginE:
	.zero		1
	.type		_ZN40_INTERNAL_3cb82c88_4_k_cu_e6875470_372314cuda3std3__48in_placeE,@object
	.size		_ZN40_INTERNAL_3cb82c88_4_k_cu_e6875470_372314cuda3std3__48in_placeE,(_ZN40_INTERNAL_3cb82c88_4_k_cu_e6875470_372314cuda3std6ranges3__45__cpo9iter_moveE - _ZN40_INTERNAL_3cb82c88_4_k_cu_e6875470_372314cuda3std3__48in_placeE)
_ZN40_INTERNAL_3cb82c88_4_k_cu_e6875470_372314cuda3std3__48in_placeE:
	.zero		1
	.type		_ZN40_INTERNAL_3cb82c88_4_k_cu_e6875470_372314cuda3std6ranges3__45__cpo9iter_moveE,@object
	.size		_ZN40_INTERNAL_3cb82c88_4_k_cu_e6875470_372314cuda3std6ranges3__45__cpo9iter_moveE,(_ZN40_INTERNAL_3cb82c88_4_k_cu_e6875470_372314cuda3std3__45__cpo5beginE - _ZN40_INTERNAL_3cb82c88_4_k_cu_e6875470_372314cuda3std6ranges3__45__cpo9iter_moveE)
_ZN40_INTERNAL_3cb82c88_4_k_cu_e6875470_372314cuda3std6ranges3__45__cpo9iter_moveE:
	.zero		1
	.type		_ZN40_INTERNAL_3cb82c88_4_k_cu_e6875470_372314cuda3std3__45__cpo5beginE,@object
	.size		_ZN40_INTERNAL_3cb82c88_4_k_cu_e6875470_372314cuda3std3__45__cpo5beginE,(_ZN40_INTERNAL_3cb82c88_4_k_cu_e6875470_372314cuda3std3__442_GLOBAL__N__3cb82c88_4_k_cu_e6875470_372316ignoreE - _ZN40_INTERNAL_3cb82c88_4_k_cu_e6875470_372314cuda3std3__45__cpo5beginE)
_ZN40_INTERNAL_3cb82c88_4_k_cu_e6875470_372314cuda3std3__45__cpo5beginE:
	.zero		1
	.type		_ZN40_INTERNAL_3cb82c88_4_k_cu_e6875470_372314cuda3std3__442_GLOBAL__N__3cb82c88_4_k_cu_e6875470_372316ignoreE,@object
	.size		_ZN40_INTERNAL_3cb82c88_4_k_cu_e6875470_372314cuda3std3__442_GLOBAL__N__3cb82c88_4_k_cu_e6875470_372316ignoreE,(_ZN40_INTERNAL_3cb82c88_4_k_cu_e6875470_372314cute7productE - _ZN40_INTERNAL_3cb82c88_4_k_cu_e6875470_372314cuda3std3__442_GLOBAL__N__3cb82c88_4_k_cu_e6875470_372316ignoreE)
_ZN40_INTERNAL_3cb82c88_4_k_cu_e6875470_372314cuda3std3__442_GLOBAL__N__3cb82c88_4_k_cu_e6875470_372316ignoreE:
	.zero		1
	.type		_ZN40_INTERNAL_3cb82c88_4_k_cu_e6875470_372314cute7productE,@object
	.size		_ZN40_INTERNAL_3cb82c88_4_k_cu_e6875470_372314cute7productE,(_ZN40_INTERNAL_3cb82c88_4_k_cu_e6875470_372314cuda3std3__45__cpo3endE - _ZN40_INTERNAL_3cb82c88_4_k_cu_e6875470_372314cute7productE)
_ZN40_INTERNAL_3cb82c88_4_k_cu_e6875470_372314cute7productE:
	.zero		1
	.type		_ZN40_INTERNAL_3cb82c88_4_k_cu_e6875470_372314cuda3std3__45__cpo3endE,@object
	.size		_ZN40_INTERNAL_3cb82c88_4_k_cu_e6875470_372314cuda3std3__45__cpo3endE,(_ZN40_INTERNAL_3cb82c88_4_k_cu_e6875470_372314cuda3std3__419piecewise_constructE - _ZN40_INTERNAL_3cb82c88_4_k_cu_e6875470_372314cuda3std3__45__cpo3endE)
_ZN40_INTERNAL_3cb82c88_4_k_cu_e6875470_372314cuda3std3__45__cpo3endE:
	.zero		1
	.type		_ZN40_INTERNAL_3cb82c88_4_k_cu_e6875470_372314cuda3std3__419piecewise_constructE,@object
	.size		_ZN40_INTERNAL_3cb82c88_4_k_cu_e6875470_372314cuda3std3__419piecewise_constructE,(_ZN40_INTERNAL_3cb82c88_4_k_cu_e6875470_372314cuda3std3__45__cpo4cendE - _ZN40_INTERNAL_3cb82c88_4_k_cu_e6875470_372314cuda3std3__419piecewise_constructE)
_ZN40_INTERNAL_3cb82c88_4_k_cu_e6875470_372314cuda3std3__419piecewise_constructE:
	.zero		1
	.type		_ZN40_INTERNAL_3cb82c88_4_k_cu_e6875470_372314cuda3std3__45__cpo4cendE,@object
	.size		_ZN40_INTERNAL_3cb82c88_4_k_cu_e6875470_372314cuda3std3__45__cpo4cendE,(_ZN40_INTERNAL_3cb82c88_4_k_cu_e6875470_372314cuda3std6ranges3__45__cpo4swapE - _ZN40_INTERNAL_3cb82c88_4_k_cu_e6875470_372314cuda3std3__45__cpo4cendE)
_ZN40_INTERNAL_3cb82c88_4_k_cu_e6875470_372314cuda3std3__45__cpo4cendE:
	.zero		1
	.type		_ZN40_INTERNAL_3cb82c88_4_k_cu_e6875470_372314cuda3std6ranges3__45__cpo4swapE,@object
	.size		_ZN40_INTERNAL_3cb82c88_4_k_cu_e6875470_372314cuda3std6ranges3__45__cpo4swapE,(.L_9 - _ZN40_INTERNAL_3cb82c88_4_k_cu_e6875470_372314cuda3std6ranges3__45__cpo4swapE)
_ZN40_INTERNAL_3cb82c88_4_k_cu_e6875470_372314cuda3std6ranges3__45__cpo4swapE:
	.zero		1
.L_9:


//--------------------- .nv.constant0._ZN7cutlass13device_kernelINS_4gemm6kernel13GemmUniversalIN4cute5tupleIJiiiiEEENS1_10collective13CollectiveMmaINS1_39MainloopSm90TmaGmmaRmemAWarpSpecializedILi7ENS5_IJNS4_1CILi1EEESB_SB_EEENS1_35KernelTmaWarpSpecializedCooperativeEEENS5_IJNSA_ILi128EEESF_NSA_ILi32EEEEEEfNS5_IJSB_llEEEfSI_NS4_8TiledMMAINS4_8MMA_AtomIJNS4_4SM904GMMA30MMA_64x128x8_F32TF32TF32_RS_TNILNSM_7ScaleInE1ELSO_1EEEEEENS4_6LayoutINS5_IJNSA_ILi2EEESB_SB_EEENS5_IJSB_NSA_ILi0EEESU_EEEEENS5_IJNS4_10UnderscoreESX_SX_EEEEENS4_13SM90_TMA_LOADENS4_14ComposedLayoutINS4_7SwizzleILi1ELi4ELi3EEENS4_18smem_ptr_flag_bitsILi32EEENSR_INS5_IJNSA_ILi8EEES16_EEENS5_IJSB_S16_EEEEEEENS4_9Copy_AtomIJNS4_39AutoVectorizingCopyWithAssumedAlignmentILi128EEEfEEENS4_8identityES10_S1A_vS1F_EENS_8epilogue10collective6detail29Sm90TmaWarpSpecializedAdapterINS1I_15DefaultEpilogueIfNS5_IJlSB_lEEES1M_NS1H_6thread17LinearCombinationIfLi1EffLNS1N_9ScaleType4KindE0ELNS_15FloatRoundStyleE2EfEENS1_15EpilogueDefaultEEEEEvvEEEEvNT_6ParamsE --------------------------
	.section	.nv.constant0._ZN7cutlass13device_kernelINS_4gemm6kernel13GemmUniversalIN4cute5tupleIJiiiiEEENS1_10collective13CollectiveMmaINS1_39MainloopSm90TmaGmmaRmemAWarpSpecializedILi7ENS5_IJNS4_1CILi1EEESB_SB_EEENS1_35KernelTmaWarpSpecializedCooperativeEEENS5_IJNSA_ILi128EEESF_NSA_ILi32EEEEEEfNS5_IJSB_llEEEfSI_NS4_8TiledMMAINS4_8MMA_AtomIJNS4_4SM904GMMA30MMA_64x128x8_F32TF32TF32_RS_TNILNSM_7ScaleInE1ELSO_1EEEEEENS4_6LayoutINS5_IJNSA_ILi2EEESB_SB_EEENS5_IJSB_NSA_ILi0EEESU_EEEEENS5_IJNS4_10UnderscoreESX_SX_EEEEENS4_13SM90_TMA_LOADENS4_14ComposedLayoutINS4_7SwizzleILi1ELi4ELi3EEENS4_18smem_ptr_flag_bitsILi32EEENSR_INS5_IJNSA_ILi8EEES16_EEENS5_IJSB_S16_EEEEEEENS4_9Copy_AtomIJNS4_39AutoVectorizingCopyWithAssumedAlignmentILi128EEEfEEENS4_8identityES10_S1A_vS1F_EENS_8epilogue10collective6detail29Sm90TmaWarpSpecializedAdapterINS1I_15DefaultEpilogueIfNS5_IJlSB_lEEES1M_NS1H_6thread17LinearCombinationIfLi1EffLNS1N_9ScaleType4KindE0ELNS_15FloatRoundStyleE2EfEENS1_15EpilogueDefaultEEEEEvvEEEEvNT_6ParamsE,"a",@progbits
	.sectionflags	@""
	.align	4
.nv.constant0._ZN7cutlass13device_kernelINS_4gemm6kernel13GemmUniversalIN4cute5tupleIJiiiiEEENS1_10collective13CollectiveMmaINS1_39MainloopSm90TmaGmmaRmemAWarpSpecializedILi7ENS5_IJNS4_1CILi1EEESB_SB_EEENS1_35KernelTmaWarpSpecializedCooperativeEEENS5_IJNSA_ILi128EEESF_NSA_ILi32EEEEEEfNS5_IJSB_llEEEfSI_NS4_8TiledMMAINS4_8MMA_AtomIJNS4_4SM904GMMA30MMA_64x128x8_F32TF32TF32_RS_TNILNSM_7ScaleInE1ELSO_1EEEEEENS4_6LayoutINS5_IJNSA_ILi2EEESB_SB_EEENS5_IJSB_NSA_ILi0EEESU_EEEEENS5_IJNS4_10UnderscoreESX_SX_EEEEENS4_13SM90_TMA_LOADENS4_14ComposedLayoutINS4_7SwizzleILi1ELi4ELi3EEENS4_18smem_ptr_flag_bitsILi32EEENSR_INS5_IJNSA_ILi8EEES16_EEENS5_IJSB_S16_EEEEEEENS4_9Copy_AtomIJNS4_39AutoVectorizingCopyWithAssumedAlignmentILi128EEEfEEENS4_8identityES10_S1A_vS1F_EENS_8epilogue10collective6detail29Sm90TmaWarpSpecializedAdapterINS1I_15DefaultEpilogueIfNS5_IJlSB_lEEES1M_NS1H_6thread17LinearCombinationIfLi1EffLNS1N_9ScaleType4KindE0ELNS_15FloatRoundStyleE2EfEENS1_15EpilogueDefaultEEEEEvvEEEEvNT_6ParamsE:
	.zero		1664


//--------------------- SYMBOLS --------------------------

	.type		.nv.reservedSmem.offset0,@object
	.size		.nv.reservedSmem.offset0,0x4
	.type		__assertfail,@function
